//
// Generated by NVIDIA NVVM Compiler
//
// Compiler Build ID: CL-36424714
// Cuda compilation tools, release 13.0, V13.0.88
// Based on NVVM 20.0.0
//

.version 9.0
.target sm_100
.address_size 64

	// .globl	_Z16gpu_init_poissonPjS_jffii
.global .align 4 .b8 precalc_xorwow_matrix[102400];
.global .align 4 .b8 precalc_xorwow_offset_matrix[102400];
.global .align 4 .b8 mrg32k3aM1[2304];
.global .align 4 .b8 mrg32k3aM2[2304];
.global .align 4 .b8 mrg32k3aM1SubSeq[2016];
.global .align 4 .b8 mrg32k3aM2SubSeq[2016];
.global .align 4 .b8 mrg32k3aM1Seq[2304];
.global .align 4 .b8 mrg32k3aM2Seq[2304];
.const .align 8 .b8 __cr_lgamma_table[72];

.visible .entry _Z16gpu_init_poissonPjS_jffii(
	.param .u64 .ptr .align 1 _Z16gpu_init_poissonPjS_jffii_param_0,
	.param .u64 .ptr .align 1 _Z16gpu_init_poissonPjS_jffii_param_1,
	.param .u32 _Z16gpu_init_poissonPjS_jffii_param_2,
	.param .f32 _Z16gpu_init_poissonPjS_jffii_param_3,
	.param .f32 _Z16gpu_init_poissonPjS_jffii_param_4,
	.param .u32 _Z16gpu_init_poissonPjS_jffii_param_5,
	.param .u32 _Z16gpu_init_poissonPjS_jffii_param_6
)
{
	.reg .pred 	%p<5>;
	.reg .b32 	%r<16>;
	.reg .b32 	%f<30>;
	.reg .b64 	%rd<13>;

	ld.param.u64 	%rd1, [_Z16gpu_init_poissonPjS_jffii_param_0];
	ld.param.u64 	%rd2, [_Z16gpu_init_poissonPjS_jffii_param_1];
	ld.param.u32 	%r2, [_Z16gpu_init_poissonPjS_jffii_param_2];
	ld.param.f32 	%f1, [_Z16gpu_init_poissonPjS_jffii_param_3];
	ld.param.f32 	%f2, [_Z16gpu_init_poissonPjS_jffii_param_4];
	ld.param.u32 	%r4, [_Z16gpu_init_poissonPjS_jffii_param_5];
	ld.param.u32 	%r3, [_Z16gpu_init_poissonPjS_jffii_param_6];
	mov.u32 	%r5, %ctaid.x;
	mov.u32 	%r6, %ntid.x;
	mov.u32 	%r7, %tid.x;
	mad.lo.s32 	%r1, %r5, %r6, %r7;
	setp.ge.s32 	%p1, %r1, %r4;
	@%p1 bra 	$L__BB0_2;
	cvta.to.global.u64 	%rd3, %rd2;
	cvta.to.global.u64 	%rd4, %rd1;
	rem.s32 	%r8, %r1, %r3;
	add.s32 	%r9, %r8, %r2;
	mad.lo.s32 	%r10, %r9, 100000, 100000;
	mul.wide.s32 	%rd5, %r1, 4;
	add.s64 	%rd6, %rd3, %rd5;
	mul.f32 	%f3, %f1, %f2;
	mov.f32 	%f4, 0fC47A0000;
	div.rn.f32 	%f5, %f4, %f3;
	mul.wide.u32 	%rd7, %r10, 16807;
	mul.hi.u64 	%rd8, %rd7, 140737488420865;
	shr.u64 	%rd9, %rd8, 14;
	mul.lo.s64 	%rd10, %rd9, 2147483647;
	sub.s64 	%rd11, %rd7, %rd10;
	st.global.u32 	[%rd6], %rd11;
	cvt.rn.f32.u64 	%f6, %rd11;
	mul.f32 	%f7, %f6, 0f30000000;
	setp.lt.f32 	%p2, %f7, 0f00800000;
	mul.f32 	%f8, %f7, 0f4B000000;
	selp.f32 	%f9, %f8, %f7, %p2;
	selp.f32 	%f10, 0fC1B80000, 0f00000000, %p2;
	mov.b32 	%r11, %f9;
	add.s32 	%r12, %r11, -1059760811;
	and.b32  	%r13, %r12, -8388608;
	sub.s32 	%r14, %r11, %r13;
	mov.b32 	%f11, %r14;
	cvt.rn.f32.s32 	%f12, %r13;
	fma.rn.f32 	%f13, %f12, 0f34000000, %f10;
	add.f32 	%f14, %f11, 0fBF800000;
	fma.rn.f32 	%f15, %f14, 0fBE055027, 0f3E1039F6;
	fma.rn.f32 	%f16, %f15, %f14, 0fBDF8CDCC;
	fma.rn.f32 	%f17, %f16, %f14, 0f3E0F2955;
	fma.rn.f32 	%f18, %f17, %f14, 0fBE2AD8B9;
	fma.rn.f32 	%f19, %f18, %f14, 0f3E4CED0B;
	fma.rn.f32 	%f20, %f19, %f14, 0fBE7FFF22;
	fma.rn.f32 	%f21, %f20, %f14, 0f3EAAAA78;
	fma.rn.f32 	%f22, %f21, %f14, 0fBF000000;
	mul.f32 	%f23, %f14, %f22;
	fma.rn.f32 	%f24, %f23, %f14, %f14;
	fma.rn.f32 	%f25, %f13, 0f3F317218, %f24;
	setp.gt.u32 	%p3, %r11, 2139095039;
	fma.rn.f32 	%f26, %f9, 0f7F800000, 0f7F800000;
	selp.f32 	%f27, %f26, %f25, %p3;
	setp.eq.f32 	%p4, %f9, 0f00000000;
	selp.f32 	%f28, 0fFF800000, %f27, %p4;
	fma.rn.f32 	%f29, %f5, %f28, 0f3F800000;
	cvt.rzi.u32.f32 	%r15, %f29;
	add.s64 	%rd12, %rd4, %rd5;
	st.global.u32 	[%rd12], %r15;
$L__BB0_2:
	ret;

}
	// .globl	_Z14gpu_init_noiseP17curandStateXORWOWPfS1_jii
.visible .entry _Z14gpu_init_noiseP17curandStateXORWOWPfS1_jii(
	.param .u64 .ptr .align 1 _Z14gpu_init_noiseP17curandStateXORWOWPfS1_jii_param_0,
	.param .u64 .ptr .align 1 _Z14gpu_init_noiseP17curandStateXORWOWPfS1_jii_param_1,
	.param .u64 .ptr .align 1 _Z14gpu_init_noiseP17curandStateXORWOWPfS1_jii_param_2,
	.param .u32 _Z14gpu_init_noiseP17curandStateXORWOWPfS1_jii_param_3,
	.param .u32 _Z14gpu_init_noiseP17curandStateXORWOWPfS1_jii_param_4,
	.param .u32 _Z14gpu_init_noiseP17curandStateXORWOWPfS1_jii_param_5
)
{
	.reg .pred 	%p<25>;
	.reg .b32 	%r<411>;
	.reg .b64 	%rd<18>;

	ld.param.u64 	%rd8, [_Z14gpu_init_noiseP17curandStateXORWOWPfS1_jii_param_0];
	ld.param.u32 	%r184, [_Z14gpu_init_noiseP17curandStateXORWOWPfS1_jii_param_3];
	ld.param.u32 	%r186, [_Z14gpu_init_noiseP17curandStateXORWOWPfS1_jii_param_4];
	ld.param.u32 	%r185, [_Z14gpu_init_noiseP17curandStateXORWOWPfS1_jii_param_5];
	mov.u32 	%r187, %ctaid.x;
	mov.u32 	%r188, %ntid.x;
	mov.u32 	%r189, %tid.x;
	mad.lo.s32 	%r1, %r187, %r188, %r189;
	setp.ge.s32 	%p1, %r1, %r186;
	@%p1 bra 	$L__BB1_44;
	cvta.to.global.u64 	%rd9, %rd8;
	rem.s32 	%r190, %r1, %r185;
	add.s32 	%r2, %r190, %r184;
	mul.wide.s32 	%rd10, %r1, 48;
	add.s64 	%rd1, %rd9, %rd10;
	mov.b32 	%r191, 1478573778;
	mov.b32 	%r192, 716983765;
	st.global.v2.u32 	[%rd1], {%r192, %r191};
	mov.b32 	%r193, -123459836;
	mov.b32 	%r194, 1163863128;
	st.global.v2.u32 	[%rd1+8], {%r194, %r193};
	mov.b32 	%r195, 1360900310;
	mov.b32 	%r196, -589760388;
	st.global.v2.u32 	[%rd1+16], {%r196, %r195};
	setp.eq.s32 	%p2, %r2, 0;
	@%p2 bra 	$L__BB1_43;
	cvt.u64.u32 	%rd17, %r2;
	mov.b32 	%r317, 0;
	mov.u64 	%rd12, precalc_xorwow_matrix;
$L__BB1_3:
	and.b64  	%rd4, %rd17, 3;
	setp.eq.s64 	%p3, %rd4, 0;
	@%p3 bra 	$L__BB1_42;
	mul.wide.u32 	%rd11, %r317, 3200;
	add.s64 	%rd5, %rd12, %rd11;
	cvt.u32.u64 	%r4, %rd4;
	mov.b32 	%r318, 0;
$L__BB1_5:
	mov.b32 	%r331, 0;
	mov.u32 	%r332, %r331;
	mov.u32 	%r333, %r331;
	mov.u32 	%r334, %r331;
	mov.u32 	%r335, %r331;
	mov.u32 	%r324, %r331;
$L__BB1_6:
	mul.wide.u32 	%rd13, %r324, 4;
	add.s64 	%rd14, %rd1, %rd13;
	ld.global.u32 	%r12, [%rd14+4];
	shl.b32 	%r13, %r324, 5;
	mov.b32 	%r330, 0;
$L__BB1_7:
	.pragma "nounroll";
	shr.u32 	%r201, %r12, %r330;
	and.b32  	%r202, %r201, 1;
	setp.eq.b32 	%p4, %r202, 1;
	not.pred 	%p5, %p4;
	add.s32 	%r203, %r13, %r330;
	mul.lo.s32 	%r204, %r203, 5;
	mul.wide.u32 	%rd15, %r204, 4;
	add.s64 	%rd6, %rd5, %rd15;
	@%p5 bra 	$L__BB1_9;
	ld.global.u32 	%r205, [%rd6];
	xor.b32  	%r335, %r335, %r205;
	ld.global.u32 	%r206, [%rd6+4];
	xor.b32  	%r334, %r334, %r206;
	ld.global.u32 	%r207, [%rd6+8];
	xor.b32  	%r333, %r333, %r207;
	ld.global.u32 	%r208, [%rd6+12];
	xor.b32  	%r332, %r332, %r208;
	ld.global.u32 	%r209, [%rd6+16];
	xor.b32  	%r331, %r331, %r209;
$L__BB1_9:
	and.b32  	%r211, %r201, 2;
	setp.eq.s32 	%p6, %r211, 0;
	@%p6 bra 	$L__BB1_11;
	ld.global.u32 	%r212, [%rd6+20];
	xor.b32  	%r335, %r335, %r212;
	ld.global.u32 	%r213, [%rd6+24];
	xor.b32  	%r334, %r334, %r213;
	ld.global.u32 	%r214, [%rd6+28];
	xor.b32  	%r333, %r333, %r214;
	ld.global.u32 	%r215, [%rd6+32];
	xor.b32  	%r332, %r332, %r215;
	ld.global.u32 	%r216, [%rd6+36];
	xor.b32  	%r331, %r331, %r216;
$L__BB1_11:
	and.b32  	%r218, %r201, 4;
	setp.eq.s32 	%p7, %r218, 0;
	@%p7 bra 	$L__BB1_13;
	ld.global.u32 	%r219, [%rd6+40];
	xor.b32  	%r335, %r335, %r219;
	ld.global.u32 	%r220, [%rd6+44];
	xor.b32  	%r334, %r334, %r220;
	ld.global.u32 	%r221, [%rd6+48];
	xor.b32  	%r333, %r333, %r221;
	ld.global.u32 	%r222, [%rd6+52];
	xor.b32  	%r332, %r332, %r222;
	ld.global.u32 	%r223, [%rd6+56];
	xor.b32  	%r331, %r331, %r223;
$L__BB1_13:
	and.b32  	%r225, %r201, 8;
	setp.eq.s32 	%p8, %r225, 0;
	@%p8 bra 	$L__BB1_15;
	ld.global.u32 	%r226, [%rd6+60];
	xor.b32  	%r335, %r335, %r226;
	ld.global.u32 	%r227, [%rd6+64];
	xor.b32  	%r334, %r334, %r227;
	ld.global.u32 	%r228, [%rd6+68];
	xor.b32  	%r333, %r333, %r228;
	ld.global.u32 	%r229, [%rd6+72];
	xor.b32  	%r332, %r332, %r229;
	ld.global.u32 	%r230, [%rd6+76];
	xor.b32  	%r331, %r331, %r230;
$L__BB1_15:
	and.b32  	%r232, %r201, 16;
	setp.eq.s32 	%p9, %r232, 0;
	@%p9 bra 	$L__BB1_17;
	ld.global.u32 	%r233, [%rd6+80];
	xor.b32  	%r335, %r335, %r233;
	ld.global.u32 	%r234, [%rd6+84];
	xor.b32  	%r334, %r334, %r234;
	ld.global.u32 	%r235, [%rd6+88];
	xor.b32  	%r333, %r333, %r235;
	ld.global.u32 	%r236, [%rd6+92];
	xor.b32  	%r332, %r332, %r236;
	ld.global.u32 	%r237, [%rd6+96];
	xor.b32  	%r331, %r331, %r237;
$L__BB1_17:
	and.b32  	%r239, %r201, 32;
	setp.eq.s32 	%p10, %r239, 0;
	@%p10 bra 	$L__BB1_19;
	ld.global.u32 	%r240, [%rd6+100];
	xor.b32  	%r335, %r335, %r240;
	ld.global.u32 	%r241, [%rd6+104];
	xor.b32  	%r334, %r334, %r241;
	ld.global.u32 	%r242, [%rd6+108];
	xor.b32  	%r333, %r333, %r242;
	ld.global.u32 	%r243, [%rd6+112];
	xor.b32  	%r332, %r332, %r243;
	ld.global.u32 	%r244, [%rd6+116];
	xor.b32  	%r331, %r331, %r244;
$L__BB1_19:
	and.b32  	%r246, %r201, 64;
	setp.eq.s32 	%p11, %r246, 0;
	@%p11 bra 	$L__BB1_21;
	ld.global.u32 	%r247, [%rd6+120];
	xor.b32  	%r335, %r335, %r247;
	ld.global.u32 	%r248, [%rd6+124];
	xor.b32  	%r334, %r334, %r248;
	ld.global.u32 	%r249, [%rd6+128];
	xor.b32  	%r333, %r333, %r249;
	ld.global.u32 	%r250, [%rd6+132];
	xor.b32  	%r332, %r332, %r250;
	ld.global.u32 	%r251, [%rd6+136];
	xor.b32  	%r331, %r331, %r251;
$L__BB1_21:
	and.b32  	%r253, %r201, 128;
	setp.eq.s32 	%p12, %r253, 0;
	@%p12 bra 	$L__BB1_23;
	ld.global.u32 	%r254, [%rd6+140];
	xor.b32  	%r335, %r335, %r254;
	ld.global.u32 	%r255, [%rd6+144];
	xor.b32  	%r334, %r334, %r255;
	ld.global.u32 	%r256, [%rd6+148];
	xor.b32  	%r333, %r333, %r256;
	ld.global.u32 	%r257, [%rd6+152];
	xor.b32  	%r332, %r332, %r257;
	ld.global.u32 	%r258, [%rd6+156];
	xor.b32  	%r331, %r331, %r258;
$L__BB1_23:
	and.b32  	%r260, %r201, 256;
	setp.eq.s32 	%p13, %r260, 0;
	@%p13 bra 	$L__BB1_25;
	ld.global.u32 	%r261, [%rd6+160];
	xor.b32  	%r335, %r335, %r261;
	ld.global.u32 	%r262, [%rd6+164];
	xor.b32  	%r334, %r334, %r262;
	ld.global.u32 	%r263, [%rd6+168];
	xor.b32  	%r333, %r333, %r263;
	ld.global.u32 	%r264, [%rd6+172];
	xor.b32  	%r332, %r332, %r264;
	ld.global.u32 	%r265, [%rd6+176];
	xor.b32  	%r331, %r331, %r265;
$L__BB1_25:
	and.b32  	%r267, %r201, 512;
	setp.eq.s32 	%p14, %r267, 0;
	@%p14 bra 	$L__BB1_27;
	ld.global.u32 	%r268, [%rd6+180];
	xor.b32  	%r335, %r335, %r268;
	ld.global.u32 	%r269, [%rd6+184];
	xor.b32  	%r334, %r334, %r269;
	ld.global.u32 	%r270, [%rd6+188];
	xor.b32  	%r333, %r333, %r270;
	ld.global.u32 	%r271, [%rd6+192];
	xor.b32  	%r332, %r332, %r271;
	ld.global.u32 	%r272, [%rd6+196];
	xor.b32  	%r331, %r331, %r272;
$L__BB1_27:
	and.b32  	%r274, %r201, 1024;
	setp.eq.s32 	%p15, %r274, 0;
	@%p15 bra 	$L__BB1_29;
	ld.global.u32 	%r275, [%rd6+200];
	xor.b32  	%r335, %r335, %r275;
	ld.global.u32 	%r276, [%rd6+204];
	xor.b32  	%r334, %r334, %r276;
	ld.global.u32 	%r277, [%rd6+208];
	xor.b32  	%r333, %r333, %r277;
	ld.global.u32 	%r278, [%rd6+212];
	xor.b32  	%r332, %r332, %r278;
	ld.global.u32 	%r279, [%rd6+216];
	xor.b32  	%r331, %r331, %r279;
$L__BB1_29:
	and.b32  	%r281, %r201, 2048;
	setp.eq.s32 	%p16, %r281, 0;
	@%p16 bra 	$L__BB1_31;
	ld.global.u32 	%r282, [%rd6+220];
	xor.b32  	%r335, %r335, %r282;
	ld.global.u32 	%r283, [%rd6+224];
	xor.b32  	%r334, %r334, %r283;
	ld.global.u32 	%r284, [%rd6+228];
	xor.b32  	%r333, %r333, %r284;
	ld.global.u32 	%r285, [%rd6+232];
	xor.b32  	%r332, %r332, %r285;
	ld.global.u32 	%r286, [%rd6+236];
	xor.b32  	%r331, %r331, %r286;
$L__BB1_31:
	and.b32  	%r288, %r201, 4096;
	setp.eq.s32 	%p17, %r288, 0;
	@%p17 bra 	$L__BB1_33;
	ld.global.u32 	%r289, [%rd6+240];
	xor.b32  	%r335, %r335, %r289;
	ld.global.u32 	%r290, [%rd6+244];
	xor.b32  	%r334, %r334, %r290;
	ld.global.u32 	%r291, [%rd6+248];
	xor.b32  	%r333, %r333, %r291;
	ld.global.u32 	%r292, [%rd6+252];
	xor.b32  	%r332, %r332, %r292;
	ld.global.u32 	%r293, [%rd6+256];
	xor.b32  	%r331, %r331, %r293;
$L__BB1_33:
	and.b32  	%r295, %r201, 8192;
	setp.eq.s32 	%p18, %r295, 0;
	@%p18 bra 	$L__BB1_35;
	ld.global.u32 	%r296, [%rd6+260];
	xor.b32  	%r335, %r335, %r296;
	ld.global.u32 	%r297, [%rd6+264];
	xor.b32  	%r334, %r334, %r297;
	ld.global.u32 	%r298, [%rd6+268];
	xor.b32  	%r333, %r333, %r298;
	ld.global.u32 	%r299, [%rd6+272];
	xor.b32  	%r332, %r332, %r299;
	ld.global.u32 	%r300, [%rd6+276];
	xor.b32  	%r331, %r331, %r300;
$L__BB1_35:
	and.b32  	%r302, %r201, 16384;
	setp.eq.s32 	%p19, %r302, 0;
	@%p19 bra 	$L__BB1_37;
	ld.global.u32 	%r303, [%rd6+280];
	xor.b32  	%r335, %r335, %r303;
	ld.global.u32 	%r304, [%rd6+284];
	xor.b32  	%r334, %r334, %r304;
	ld.global.u32 	%r305, [%rd6+288];
	xor.b32  	%r333, %r333, %r305;
	ld.global.u32 	%r306, [%rd6+292];
	xor.b32  	%r332, %r332, %r306;
	ld.global.u32 	%r307, [%rd6+296];
	xor.b32  	%r331, %r331, %r307;
$L__BB1_37:
	and.b32  	%r309, %r201, 32768;
	setp.eq.s32 	%p20, %r309, 0;
	@%p20 bra 	$L__BB1_39;
	ld.global.u32 	%r310, [%rd6+300];
	xor.b32  	%r335, %r335, %r310;
	ld.global.u32 	%r311, [%rd6+304];
	xor.b32  	%r334, %r334, %r311;
	ld.global.u32 	%r312, [%rd6+308];
	xor.b32  	%r333, %r333, %r312;
	ld.global.u32 	%r313, [%rd6+312];
	xor.b32  	%r332, %r332, %r313;
	ld.global.u32 	%r314, [%rd6+316];
	xor.b32  	%r331, %r331, %r314;
$L__BB1_39:
	add.s32 	%r330, %r330, 16;
	setp.ne.s32 	%p21, %r330, 32;
	@%p21 bra 	$L__BB1_7;
	mad.lo.s32 	%r315, %r324, -31, %r13;
	add.s32 	%r324, %r315, 1;
	setp.ne.s32 	%p22, %r324, 5;
	@%p22 bra 	$L__BB1_6;
	st.global.u32 	[%rd1+4], %r335;
	st.global.u32 	[%rd1+8], %r334;
	st.global.u32 	[%rd1+12], %r333;
	st.global.u32 	[%rd1+16], %r332;
	st.global.u32 	[%rd1+20], %r331;
	add.s32 	%r318, %r318, 1;
	setp.lt.u32 	%p23, %r318, %r4;
	@%p23 bra 	$L__BB1_5;
$L__BB1_42:
	shr.u64 	%rd7, %rd17, 2;
	add.s32 	%r317, %r317, 1;
	setp.gt.u64 	%p24, %rd17, 3;
	mov.u64 	%rd17, %rd7;
	@%p24 bra 	$L__BB1_3;
$L__BB1_43:
	mov.b32 	%r316, 0;
	st.global.v2.u32 	[%rd1+24], {%r316, %r316};
	st.global.u32 	[%rd1+32], %r316;
	mov.b64 	%rd16, 0;
	st.global.u64 	[%rd1+40], %rd16;
$L__BB1_44:
	ret;

}
	// .globl	_Z22gpu_integrate_synapsesPfS_PiS0_S0_S0_PjS0_iii
.visible .entry _Z22gpu_integrate_synapsesPfS_PiS0_S0_S0_PjS0_iii(
	.param .u64 .ptr .align 1 _Z22gpu_integrate_synapsesPfS_PiS0_S0_S0_PjS0_iii_param_0,
	.param .u64 .ptr .align 1 _Z22gpu_integrate_synapsesPfS_PiS0_S0_S0_PjS0_iii_param_1,
	.param .u64 .ptr .align 1 _Z22gpu_integrate_synapsesPfS_PiS0_S0_S0_PjS0_iii_param_2,
	.param .u64 .ptr .align 1 _Z22gpu_integrate_synapsesPfS_PiS0_S0_S0_PjS0_iii_param_3,
	.param .u64 .ptr .align 1 _Z22gpu_integrate_synapsesPfS_PiS0_S0_S0_PjS0_iii_param_4,
	.param .u64 .ptr .align 1 _Z22gpu_integrate_synapsesPfS_PiS0_S0_S0_PjS0_iii_param_5,
	.param .u64 .ptr .align 1 _Z22gpu_integrate_synapsesPfS_PiS0_S0_S0_PjS0_iii_param_6,
	.param .u64 .ptr .align 1 _Z22gpu_integrate_synapsesPfS_PiS0_S0_S0_PjS0_iii_param_7,
	.param .u32 _Z22gpu_integrate_synapsesPfS_PiS0_S0_S0_PjS0_iii_param_8,
	.param .u32 _Z22gpu_integrate_synapsesPfS_PiS0_S0_S0_PjS0_iii_param_9,
	.param .u32 _Z22gpu_integrate_synapsesPfS_PiS0_S0_S0_PjS0_iii_param_10
)
{
	.reg .pred 	%p<4>;
	.reg .b32 	%r<18>;
	.reg .b32 	%f<3>;
	.reg .b64 	%rd<31>;

	ld.param.u64 	%rd2, [_Z22gpu_integrate_synapsesPfS_PiS0_S0_S0_PjS0_iii_param_0];
	ld.param.u64 	%rd3, [_Z22gpu_integrate_synapsesPfS_PiS0_S0_S0_PjS0_iii_param_1];
	ld.param.u64 	%rd4, [_Z22gpu_integrate_synapsesPfS_PiS0_S0_S0_PjS0_iii_param_2];
	ld.param.u64 	%rd5, [_Z22gpu_integrate_synapsesPfS_PiS0_S0_S0_PjS0_iii_param_3];
	ld.param.u64 	%rd6, [_Z22gpu_integrate_synapsesPfS_PiS0_S0_S0_PjS0_iii_param_4];
	ld.param.u64 	%rd7, [_Z22gpu_integrate_synapsesPfS_PiS0_S0_S0_PjS0_iii_param_5];
	ld.param.u64 	%rd8, [_Z22gpu_integrate_synapsesPfS_PiS0_S0_S0_PjS0_iii_param_6];
	ld.param.u64 	%rd9, [_Z22gpu_integrate_synapsesPfS_PiS0_S0_S0_PjS0_iii_param_7];
	ld.param.u32 	%r4, [_Z22gpu_integrate_synapsesPfS_PiS0_S0_S0_PjS0_iii_param_8];
	ld.param.u32 	%r5, [_Z22gpu_integrate_synapsesPfS_PiS0_S0_S0_PjS0_iii_param_9];
	ld.param.u32 	%r6, [_Z22gpu_integrate_synapsesPfS_PiS0_S0_S0_PjS0_iii_param_10];
	mov.u32 	%r7, %ntid.x;
	mov.u32 	%r8, %ctaid.x;
	mov.u32 	%r9, %tid.x;
	mad.lo.s32 	%r1, %r7, %r8, %r9;
	setp.ge.s32 	%p1, %r1, %r6;
	@%p1 bra 	$L__BB2_4;
	cvta.to.global.u64 	%rd10, %rd8;
	cvta.to.global.u64 	%rd11, %rd5;
	cvta.to.global.u64 	%rd12, %rd9;
	mul.wide.s32 	%rd13, %r1, 4;
	add.s64 	%rd14, %rd11, %rd13;
	ld.global.u32 	%r2, [%rd14];
	add.s64 	%rd1, %rd10, %rd13;
	ld.global.u32 	%r3, [%rd1];
	mul.wide.s32 	%rd15, %r2, 4;
	add.s64 	%rd16, %rd12, %rd15;
	ld.global.u32 	%r10, [%rd16];
	setp.ge.u32 	%p2, %r3, %r10;
	@%p2 bra 	$L__BB2_4;
	mad.lo.s32 	%r11, %r3, %r5, %r2;
	cvta.to.global.u64 	%rd17, %rd7;
	mul.wide.u32 	%rd18, %r11, 4;
	add.s64 	%rd19, %rd17, %rd18;
	ld.global.u32 	%r12, [%rd19];
	cvta.to.global.u64 	%rd20, %rd4;
	add.s64 	%rd22, %rd20, %rd13;
	ld.global.u32 	%r13, [%rd22];
	sub.s32 	%r14, %r4, %r13;
	setp.ne.s32 	%p3, %r12, %r14;
	@%p3 bra 	$L__BB2_4;
	cvta.to.global.u64 	%rd23, %rd6;
	add.s64 	%rd25, %rd23, %rd13;
	ld.global.u32 	%r15, [%rd25];
	cvta.to.global.u64 	%rd26, %rd2;
	mul.wide.s32 	%rd27, %r15, 4;
	add.s64 	%rd28, %rd26, %rd27;
	cvta.to.global.u64 	%rd29, %rd3;
	add.s64 	%rd30, %rd29, %rd13;
	ld.global.f32 	%f1, [%rd30];
	atom.global.add.f32 	%f2, [%rd28], %f1;
	ld.global.u32 	%r16, [%rd1];
	add.s32 	%r17, %r16, 1;
	st.global.u32 	[%rd1], %r17;
$L__BB2_4:
	ret;

}
	// .globl	_Z21gpu_integrate_neuronsPfS_S_S_S_PiS0_S_S_S_S_S_PjS1_S_ffiifS_S_P17curandStateXORWOWS_
.visible .entry _Z21gpu_integrate_neuronsPfS_S_S_S_PiS0_S_S_S_S_S_PjS1_S_ffiifS_S_P17curandStateXORWOWS_(
	.param .u64 .ptr .align 1 _Z21gpu_integrate_neuronsPfS_S_S_S_PiS0_S_S_S_S_S_PjS1_S_ffiifS_S_P17curandStateXORWOWS__param_0,
	.param .u64 .ptr .align 1 _Z21gpu_integrate_neuronsPfS_S_S_S_PiS0_S_S_S_S_S_PjS1_S_ffiifS_S_P17curandStateXORWOWS__param_1,
	.param .u64 .ptr .align 1 _Z21gpu_integrate_neuronsPfS_S_S_S_PiS0_S_S_S_S_S_PjS1_S_ffiifS_S_P17curandStateXORWOWS__param_2,
	.param .u64 .ptr .align 1 _Z21gpu_integrate_neuronsPfS_S_S_S_PiS0_S_S_S_S_S_PjS1_S_ffiifS_S_P17curandStateXORWOWS__param_3,
	.param .u64 .ptr .align 1 _Z21gpu_integrate_neuronsPfS_S_S_S_PiS0_S_S_S_S_S_PjS1_S_ffiifS_S_P17curandStateXORWOWS__param_4,
	.param .u64 .ptr .align 1 _Z21gpu_integrate_neuronsPfS_S_S_S_PiS0_S_S_S_S_S_PjS1_S_ffiifS_S_P17curandStateXORWOWS__param_5,
	.param .u64 .ptr .align 1 _Z21gpu_integrate_neuronsPfS_S_S_S_PiS0_S_S_S_S_S_PjS1_S_ffiifS_S_P17curandStateXORWOWS__param_6,
	.param .u64 .ptr .align 1 _Z21gpu_integrate_neuronsPfS_S_S_S_PiS0_S_S_S_S_S_PjS1_S_ffiifS_S_P17curandStateXORWOWS__param_7,
	.param .u64 .ptr .align 1 _Z21gpu_integrate_neuronsPfS_S_S_S_PiS0_S_S_S_S_S_PjS1_S_ffiifS_S_P17curandStateXORWOWS__param_8,
	.param .u64 .ptr .align 1 _Z21gpu_integrate_neuronsPfS_S_S_S_PiS0_S_S_S_S_S_PjS1_S_ffiifS_S_P17curandStateXORWOWS__param_9,
	.param .u64 .ptr .align 1 _Z21gpu_integrate_neuronsPfS_S_S_S_PiS0_S_S_S_S_S_PjS1_S_ffiifS_S_P17curandStateXORWOWS__param_10,
	.param .u64 .ptr .align 1 _Z21gpu_integrate_neuronsPfS_S_S_S_PiS0_S_S_S_S_S_PjS1_S_ffiifS_S_P17curandStateXORWOWS__param_11,
	.param .u64 .ptr .align 1 _Z21gpu_integrate_neuronsPfS_S_S_S_PiS0_S_S_S_S_S_PjS1_S_ffiifS_S_P17curandStateXORWOWS__param_12,
	.param .u64 .ptr .align 1 _Z21gpu_integrate_neuronsPfS_S_S_S_PiS0_S_S_S_S_S_PjS1_S_ffiifS_S_P17curandStateXORWOWS__param_13,
	.param .u64 .ptr .align 1 _Z21gpu_integrate_neuronsPfS_S_S_S_PiS0_S_S_S_S_S_PjS1_S_ffiifS_S_P17curandStateXORWOWS__param_14,
	.param .f32 _Z21gpu_integrate_neuronsPfS_S_S_S_PiS0_S_S_S_S_S_PjS1_S_ffiifS_S_P17curandStateXORWOWS__param_15,
	.param .f32 _Z21gpu_integrate_neuronsPfS_S_S_S_PiS0_S_S_S_S_S_PjS1_S_ffiifS_S_P17curandStateXORWOWS__param_16,
	.param .u32 _Z21gpu_integrate_neuronsPfS_S_S_S_PiS0_S_S_S_S_S_PjS1_S_ffiifS_S_P17curandStateXORWOWS__param_17,
	.param .u32 _Z21gpu_integrate_neuronsPfS_S_S_S_PiS0_S_S_S_S_S_PjS1_S_ffiifS_S_P17curandStateXORWOWS__param_18,
	.param .f32 _Z21gpu_integrate_neuronsPfS_S_S_S_PiS0_S_S_S_S_S_PjS1_S_ffiifS_S_P17curandStateXORWOWS__param_19,
	.param .u64 .ptr .align 1 _Z21gpu_integrate_neuronsPfS_S_S_S_PiS0_S_S_S_S_S_PjS1_S_ffiifS_S_P17curandStateXORWOWS__param_20,
	.param .u64 .ptr .align 1 _Z21gpu_integrate_neuronsPfS_S_S_S_PiS0_S_S_S_S_S_PjS1_S_ffiifS_S_P17curandStateXORWOWS__param_21,
	.param .u64 .ptr .align 1 _Z21gpu_integrate_neuronsPfS_S_S_S_PiS0_S_S_S_S_S_PjS1_S_ffiifS_S_P17curandStateXORWOWS__param_22,
	.param .u64 .ptr .align 1 _Z21gpu_integrate_neuronsPfS_S_S_S_PiS0_S_S_S_S_S_PjS1_S_ffiifS_S_P17curandStateXORWOWS__param_23
)
{
	.reg .pred 	%p<20>;
	.reg .b32 	%r<76>;
	.reg .b32 	%f<654>;
	.reg .b64 	%rd<78>;
	.reg .b64 	%fd<26>;

	ld.param.u32 	%r3, [_Z21gpu_integrate_neuronsPfS_S_S_S_PiS0_S_S_S_S_S_PjS1_S_ffiifS_S_P17curandStateXORWOWS__param_17];
	ld.param.f32 	%f75, [_Z21gpu_integrate_neuronsPfS_S_S_S_PiS0_S_S_S_S_S_PjS1_S_ffiifS_S_P17curandStateXORWOWS__param_19];
	mov.u32 	%r5, %ctaid.x;
	mov.u32 	%r6, %ntid.x;
	mov.u32 	%r7, %tid.x;
	mad.lo.s32 	%r1, %r5, %r6, %r7;
	setp.ge.s32 	%p1, %r1, %r3;
	@%p1 bra 	$L__BB3_33;
	ld.param.u32 	%r73, [_Z21gpu_integrate_neuronsPfS_S_S_S_PiS0_S_S_S_S_S_PjS1_S_ffiifS_S_P17curandStateXORWOWS__param_18];
	ld.param.f32 	%f644, [_Z21gpu_integrate_neuronsPfS_S_S_S_PiS0_S_S_S_S_S_PjS1_S_ffiifS_S_P17curandStateXORWOWS__param_15];
	ld.param.u64 	%rd74, [_Z21gpu_integrate_neuronsPfS_S_S_S_PiS0_S_S_S_S_S_PjS1_S_ffiifS_S_P17curandStateXORWOWS__param_12];
	ld.param.u64 	%rd73, [_Z21gpu_integrate_neuronsPfS_S_S_S_PiS0_S_S_S_S_S_PjS1_S_ffiifS_S_P17curandStateXORWOWS__param_11];
	ld.param.u64 	%rd72, [_Z21gpu_integrate_neuronsPfS_S_S_S_PiS0_S_S_S_S_S_PjS1_S_ffiifS_S_P17curandStateXORWOWS__param_10];
	ld.param.u64 	%rd71, [_Z21gpu_integrate_neuronsPfS_S_S_S_PiS0_S_S_S_S_S_PjS1_S_ffiifS_S_P17curandStateXORWOWS__param_9];
	ld.param.u64 	%rd70, [_Z21gpu_integrate_neuronsPfS_S_S_S_PiS0_S_S_S_S_S_PjS1_S_ffiifS_S_P17curandStateXORWOWS__param_8];
	cvta.to.global.u64 	%rd30, %rd73;
	cvta.to.global.u64 	%rd31, %rd71;
	cvta.to.global.u64 	%rd32, %rd72;
	cvta.to.global.u64 	%rd33, %rd74;
	cvta.to.global.u64 	%rd34, %rd70;
	mul.wide.s32 	%rd35, %r1, 4;
	add.s64 	%rd1, %rd30, %rd35;
	ld.global.f32 	%f76, [%rd1];
	add.s64 	%rd2, %rd31, %rd35;
	ld.global.f32 	%f77, [%rd2];
	add.f32 	%f1, %f76, %f77;
	add.s64 	%rd3, %rd32, %rd35;
	ld.global.f32 	%f78, [%rd3];
	fma.rn.f32 	%f79, %f75, %f78, %f76;
	mul.f32 	%f80, %f644, %f79;
	st.global.f32 	[%rd1], %f80;
	ld.global.f32 	%f81, [%rd3];
	mul.f32 	%f82, %f644, %f81;
	st.global.f32 	[%rd3], %f82;
	add.s64 	%rd36, %rd34, %rd35;
	ld.global.f32 	%f83, [%rd36];
	ld.global.f32 	%f84, [%rd2];
	fma.rn.f32 	%f85, %f75, %f83, %f84;
	mul.f32 	%f86, %f644, %f85;
	st.global.f32 	[%rd2], %f86;
	ld.global.f32 	%f87, [%rd36];
	mul.f32 	%f88, %f644, %f87;
	st.global.f32 	[%rd36], %f88;
	add.s64 	%rd4, %rd33, %rd35;
	ld.global.u32 	%r8, [%rd4];
	setp.ne.s32 	%p2, %r8, %r73;
	@%p2 bra 	$L__BB3_3;
	ld.param.f32 	%f645, [_Z21gpu_integrate_neuronsPfS_S_S_S_PiS0_S_S_S_S_S_PjS1_S_ffiifS_S_P17curandStateXORWOWS__param_16];
	ld.param.u64 	%rd76, [_Z21gpu_integrate_neuronsPfS_S_S_S_PiS0_S_S_S_S_S_PjS1_S_ffiifS_S_P17curandStateXORWOWS__param_14];
	ld.param.u64 	%rd75, [_Z21gpu_integrate_neuronsPfS_S_S_S_PiS0_S_S_S_S_S_PjS1_S_ffiifS_S_P17curandStateXORWOWS__param_13];
	cvta.to.global.u64 	%rd37, %rd76;
	add.s64 	%rd39, %rd37, %rd35;
	ld.global.f32 	%f89, [%rd39];
	ld.global.f32 	%f90, [%rd3];
	add.f32 	%f91, %f89, %f90;
	st.global.f32 	[%rd3], %f91;
	mul.f32 	%f92, %f645, %f75;
	mov.f32 	%f93, 0fC47A0000;
	div.rn.f32 	%f94, %f93, %f92;
	cvta.to.global.u64 	%rd40, %rd75;
	add.s64 	%rd41, %rd40, %rd35;
	ld.global.u32 	%r9, [%rd41];
	mul.wide.u32 	%rd42, %r9, 16807;
	mul.hi.u64 	%rd43, %rd42, 140737488420865;
	shr.u64 	%rd44, %rd43, 14;
	mul.lo.s64 	%rd45, %rd44, 2147483647;
	sub.s64 	%rd46, %rd42, %rd45;
	st.global.u32 	[%rd41], %rd46;
	cvt.rn.f32.u64 	%f95, %rd46;
	mul.f32 	%f96, %f95, 0f30000000;
	setp.lt.f32 	%p3, %f96, 0f00800000;
	mul.f32 	%f97, %f96, 0f4B000000;
	selp.f32 	%f98, %f97, %f96, %p3;
	selp.f32 	%f99, 0fC1B80000, 0f00000000, %p3;
	mov.b32 	%r10, %f98;
	add.s32 	%r11, %r10, -1059760811;
	and.b32  	%r12, %r11, -8388608;
	sub.s32 	%r13, %r10, %r12;
	mov.b32 	%f100, %r13;
	cvt.rn.f32.s32 	%f101, %r12;
	fma.rn.f32 	%f102, %f101, 0f34000000, %f99;
	add.f32 	%f103, %f100, 0fBF800000;
	fma.rn.f32 	%f104, %f103, 0fBE055027, 0f3E1039F6;
	fma.rn.f32 	%f105, %f104, %f103, 0fBDF8CDCC;
	fma.rn.f32 	%f106, %f105, %f103, 0f3E0F2955;
	fma.rn.f32 	%f107, %f106, %f103, 0fBE2AD8B9;
	fma.rn.f32 	%f108, %f107, %f103, 0f3E4CED0B;
	fma.rn.f32 	%f109, %f108, %f103, 0fBE7FFF22;
	fma.rn.f32 	%f110, %f109, %f103, 0f3EAAAA78;
	fma.rn.f32 	%f111, %f110, %f103, 0fBF000000;
	mul.f32 	%f112, %f103, %f111;
	fma.rn.f32 	%f113, %f112, %f103, %f103;
	fma.rn.f32 	%f114, %f102, 0f3F317218, %f113;
	setp.gt.u32 	%p4, %r10, 2139095039;
	fma.rn.f32 	%f115, %f98, 0f7F800000, 0f7F800000;
	selp.f32 	%f116, %f115, %f114, %p4;
	setp.eq.f32 	%p5, %f98, 0f00000000;
	selp.f32 	%f117, 0fFF800000, %f116, %p5;
	mul.f32 	%f118, %f94, %f117;
	cvt.rzi.u32.f32 	%r14, %f118;
	ld.global.u32 	%r15, [%rd4];
	add.s32 	%r16, %r15, %r14;
	add.s32 	%r17, %r16, 1;
	st.global.u32 	[%rd4], %r17;
$L__BB3_3:
	ld.param.u64 	%rd77, [_Z21gpu_integrate_neuronsPfS_S_S_S_PiS0_S_S_S_S_S_PjS1_S_ffiifS_S_P17curandStateXORWOWS__param_21];
	ld.param.u64 	%rd69, [_Z21gpu_integrate_neuronsPfS_S_S_S_PiS0_S_S_S_S_S_PjS1_S_ffiifS_S_P17curandStateXORWOWS__param_7];
	ld.param.u64 	%rd66, [_Z21gpu_integrate_neuronsPfS_S_S_S_PiS0_S_S_S_S_S_PjS1_S_ffiifS_S_P17curandStateXORWOWS__param_4];
	ld.param.u64 	%rd65, [_Z21gpu_integrate_neuronsPfS_S_S_S_PiS0_S_S_S_S_S_PjS1_S_ffiifS_S_P17curandStateXORWOWS__param_3];
	ld.param.u64 	%rd64, [_Z21gpu_integrate_neuronsPfS_S_S_S_PiS0_S_S_S_S_S_PjS1_S_ffiifS_S_P17curandStateXORWOWS__param_2];
	ld.param.u64 	%rd62, [_Z21gpu_integrate_neuronsPfS_S_S_S_PiS0_S_S_S_S_S_PjS1_S_ffiifS_S_P17curandStateXORWOWS__param_0];
	cvta.to.global.u64 	%rd47, %rd62;
	add.s64 	%rd5, %rd47, %rd35;
	ld.global.f32 	%f2, [%rd5];
	cvta.to.global.u64 	%rd49, %rd64;
	add.s64 	%rd6, %rd49, %rd35;
	ld.global.f32 	%f3, [%rd6];
	cvta.to.global.u64 	%rd50, %rd65;
	add.s64 	%rd7, %rd50, %rd35;
	ld.global.f32 	%f4, [%rd7];
	cvta.to.global.u64 	%rd51, %rd66;
	add.s64 	%rd8, %rd51, %rd35;
	ld.global.f32 	%f5, [%rd8];
	cvta.to.global.u64 	%rd52, %rd77;
	add.s64 	%rd9, %rd52, %rd35;
	ld.global.f32 	%f6, [%rd9];
	add.f32 	%f119, %f1, %f6;
	cvta.to.global.u64 	%rd53, %rd69;
	add.s64 	%rd10, %rd53, %rd35;
	ld.global.f32 	%f120, [%rd10];
	add.f32 	%f121, %f2, 0f429A0000;
	mul.f32 	%f122, %f121, 0fC2100000;
	mul.f32 	%f123, %f3, %f122;
	mul.f32 	%f124, %f3, %f123;
	mul.f32 	%f125, %f3, %f124;
	fma.rn.f32 	%f126, %f3, %f125, %f120;
	add.f32 	%f127, %f2, 0fC25C0000;
	mul.f32 	%f128, %f127, 0fC2F00000;
	mul.f32 	%f129, %f128, %f4;
	mul.f32 	%f130, %f4, %f129;
	mul.f32 	%f131, %f4, %f130;
	fma.rn.f32 	%f132, %f5, %f131, %f126;
	add.f32 	%f133, %f2, 0f4259999A;
	fma.rn.f32 	%f134, %f133, 0fBE99999A, %f132;
	add.f32 	%f135, %f119, %f134;
	mul.f32 	%f7, %f75, %f135;
	add.f32 	%f8, %f2, 0f425C0000;
	mul.f32 	%f136, %f8, 0fBDCCCCCD;
	fma.rn.f32 	%f137, %f136, 0f3BBB989D, 0f3F000000;
	cvt.sat.f32.f32 	%f138, %f137;
	mov.f32 	%f139, 0f4B400001;
	mov.f32 	%f140, 0f437C0000;
	fma.rm.f32 	%f141, %f138, %f140, %f139;
	add.f32 	%f142, %f141, 0fCB40007F;
	neg.f32 	%f143, %f142;
	fma.rn.f32 	%f144, %f136, 0f3FB8AA3B, %f143;
	fma.rn.f32 	%f145, %f136, 0f32A57060, %f144;
	mov.b32 	%r18, %f141;
	shl.b32 	%r19, %r18, 23;
	mov.b32 	%f146, %r19;
	ex2.approx.ftz.f32 	%f147, %f145;
	mul.f32 	%f148, %f147, %f146;
	mov.f32 	%f149, 0f3F800000;
	sub.f32 	%f9, %f149, %f148;
	setp.eq.f32 	%p6, %f9, 0f00000000;
	@%p6 bra 	$L__BB3_5;
	mov.f32 	%f152, 0f3F800000;
	sub.f32 	%f153, %f152, %f3;
	mul.f32 	%f154, %f153, 0f3C23D70A;
	mul.f32 	%f155, %f8, %f154;
	div.rn.f32 	%f646, %f155, %f9;
	bra.uni 	$L__BB3_6;
$L__BB3_5:
	mov.f32 	%f150, 0f3F800000;
	sub.f32 	%f151, %f150, %f3;
	mul.f32 	%f646, %f151, 0f3DCCCCCD;
$L__BB3_6:
	cvt.f64.f32 	%fd2, %f646;
	cvt.f64.f32 	%fd3, %f3;
	mul.f64 	%fd4, %fd3, 0dBFC0000000000000;
	add.f32 	%f13, %f2, 0f42820000;
	mul.f32 	%f156, %f13, 0fBC4CCCCD;
	fma.rn.f32 	%f157, %f156, 0f3BBB989D, 0f3F000000;
	cvt.sat.f32.f32 	%f158, %f157;
	mov.f32 	%f159, 0f4B400001;
	mov.f32 	%f160, 0f437C0000;
	fma.rm.f32 	%f161, %f158, %f160, %f159;
	add.f32 	%f162, %f161, 0fCB40007F;
	neg.f32 	%f163, %f162;
	fma.rn.f32 	%f164, %f156, 0f3FB8AA3B, %f163;
	fma.rn.f32 	%f165, %f156, 0f32A57060, %f164;
	mov.b32 	%r20, %f161;
	shl.b32 	%r21, %r20, 23;
	mov.b32 	%f166, %r21;
	ex2.approx.ftz.f32 	%f167, %f165;
	mul.f32 	%f168, %f167, %f166;
	cvt.f64.f32 	%fd5, %f168;
	fma.rn.f64 	%fd6, %fd4, %fd5, %fd2;
	cvt.f64.f32 	%fd1, %f75;
	mul.f64 	%fd7, %fd6, %fd1;
	cvt.rn.f32.f64 	%f14, %fd7;
	add.f32 	%f15, %f2, 0f42200000;
	mul.f32 	%f169, %f15, 0fBDCCCCCD;
	fma.rn.f32 	%f170, %f169, 0f3BBB989D, 0f3F000000;
	cvt.sat.f32.f32 	%f171, %f170;
	fma.rm.f32 	%f172, %f171, %f160, %f159;
	add.f32 	%f173, %f172, 0fCB40007F;
	neg.f32 	%f174, %f173;
	fma.rn.f32 	%f175, %f169, 0f3FB8AA3B, %f174;
	fma.rn.f32 	%f176, %f169, 0f32A57060, %f175;
	mov.b32 	%r22, %f172;
	shl.b32 	%r23, %r22, 23;
	mov.b32 	%f177, %r23;
	ex2.approx.ftz.f32 	%f178, %f176;
	mul.f32 	%f179, %f178, %f177;
	mov.f32 	%f180, 0f3F800000;
	sub.f32 	%f16, %f180, %f179;
	setp.eq.f32 	%p7, %f16, 0f00000000;
	@%p7 bra 	$L__BB3_8;
	mov.f32 	%f182, 0f3F800000;
	sub.f32 	%f183, %f182, %f4;
	mul.f32 	%f184, %f183, 0f3DCCCCCD;
	mul.f32 	%f185, %f15, %f184;
	div.rn.f32 	%f647, %f185, %f16;
	bra.uni 	$L__BB3_9;
$L__BB3_8:
	mov.f32 	%f181, 0f3F800000;
	sub.f32 	%f647, %f181, %f4;
$L__BB3_9:
	mul.f32 	%f186, %f4, 0fC0800000;
	mul.f32 	%f187, %f13, 0fBD638E39;
	fma.rn.f32 	%f188, %f187, 0f3BBB989D, 0f3F000000;
	cvt.sat.f32.f32 	%f189, %f188;
	mov.f32 	%f190, 0f4B400001;
	mov.f32 	%f191, 0f437C0000;
	fma.rm.f32 	%f192, %f189, %f191, %f190;
	add.f32 	%f193, %f192, 0fCB40007F;
	neg.f32 	%f194, %f193;
	fma.rn.f32 	%f195, %f187, 0f3FB8AA3B, %f194;
	fma.rn.f32 	%f196, %f187, 0f32A57060, %f195;
	mov.b32 	%r24, %f192;
	shl.b32 	%r25, %r24, 23;
	mov.b32 	%f197, %r25;
	ex2.approx.ftz.f32 	%f198, %f196;
	mul.f32 	%f199, %f198, %f197;
	fma.rn.f32 	%f200, %f186, %f199, %f647;
	mul.f32 	%f20, %f75, %f200;
	mov.f32 	%f201, 0f3F800000;
	sub.f32 	%f202, %f201, %f5;
	mul.f32 	%f203, %f202, 0f3D8F5C29;
	mul.f32 	%f204, %f13, 0fBD4CCCCD;
	fma.rn.f32 	%f205, %f204, 0f3BBB989D, 0f3F000000;
	cvt.sat.f32.f32 	%f206, %f205;
	fma.rm.f32 	%f207, %f206, %f191, %f190;
	add.f32 	%f208, %f207, 0fCB40007F;
	neg.f32 	%f209, %f208;
	fma.rn.f32 	%f210, %f204, 0f3FB8AA3B, %f209;
	fma.rn.f32 	%f211, %f204, 0f32A57060, %f210;
	mov.b32 	%r26, %f207;
	shl.b32 	%r27, %r26, 23;
	mov.b32 	%f212, %r27;
	ex2.approx.ftz.f32 	%f213, %f211;
	mul.f32 	%f214, %f213, %f212;
	mul.f32 	%f215, %f203, %f214;
	add.f32 	%f216, %f2, 0f420C0000;
	mul.f32 	%f217, %f216, 0fBDCCCCCD;
	fma.rn.f32 	%f218, %f217, 0f3BBB989D, 0f3F000000;
	cvt.sat.f32.f32 	%f219, %f218;
	fma.rm.f32 	%f220, %f219, %f191, %f190;
	add.f32 	%f221, %f220, 0fCB40007F;
	neg.f32 	%f222, %f221;
	fma.rn.f32 	%f223, %f217, 0f3FB8AA3B, %f222;
	fma.rn.f32 	%f224, %f217, 0f32A57060, %f223;
	mov.b32 	%r28, %f220;
	shl.b32 	%r29, %r28, 23;
	mov.b32 	%f225, %r29;
	ex2.approx.ftz.f32 	%f226, %f224;
	fma.rn.f32 	%f227, %f226, %f225, 0f3F800000;
	div.rn.f32 	%f228, %f5, %f227;
	sub.f32 	%f229, %f215, %f228;
	mul.f32 	%f21, %f75, %f229;
	mul.f32 	%f230, %f75, %f6;
	mov.f32 	%f231, 0f00000000;
	sub.f32 	%f232, %f231, %f230;
	mul.f32 	%f233, %f232, 0f3F000000;
	fma.rn.f32 	%f234, %f7, 0f3F000000, %f2;
	st.global.f32 	[%rd5], %f234;
	fma.rn.f32 	%f235, %f14, 0f3F000000, %f3;
	st.global.f32 	[%rd6], %f235;
	fma.rn.f32 	%f236, %f20, 0f3F000000, %f4;
	st.global.f32 	[%rd7], %f236;
	fma.rn.f32 	%f237, %f21, 0f3F000000, %f5;
	st.global.f32 	[%rd8], %f237;
	fma.rn.f32 	%f238, %f233, 0f3F000000, %f6;
	st.global.f32 	[%rd9], %f238;
	ld.global.f32 	%f22, [%rd5];
	ld.global.f32 	%f23, [%rd6];
	ld.global.f32 	%f24, [%rd7];
	ld.global.f32 	%f25, [%rd8];
	ld.global.f32 	%f239, [%rd2];
	ld.global.f32 	%f240, [%rd1];
	add.f32 	%f241, %f239, %f240;
	add.f32 	%f242, %f1, %f241;
	fma.rn.f32 	%f243, %f242, 0f3F000000, %f238;
	ld.global.f32 	%f244, [%rd10];
	add.f32 	%f245, %f22, 0f429A0000;
	mul.f32 	%f246, %f245, 0fC2100000;
	mul.f32 	%f247, %f23, %f246;
	mul.f32 	%f248, %f23, %f247;
	mul.f32 	%f249, %f23, %f248;
	fma.rn.f32 	%f250, %f23, %f249, %f244;
	add.f32 	%f251, %f22, 0fC25C0000;
	mul.f32 	%f252, %f251, 0fC2F00000;
	mul.f32 	%f253, %f252, %f24;
	mul.f32 	%f254, %f24, %f253;
	mul.f32 	%f255, %f24, %f254;
	fma.rn.f32 	%f256, %f25, %f255, %f250;
	add.f32 	%f257, %f22, 0f4259999A;
	fma.rn.f32 	%f258, %f257, 0fBE99999A, %f256;
	add.f32 	%f259, %f243, %f258;
	mul.f32 	%f26, %f75, %f259;
	add.f32 	%f27, %f22, 0f425C0000;
	mul.f32 	%f260, %f27, 0fBDCCCCCD;
	fma.rn.f32 	%f261, %f260, 0f3BBB989D, 0f3F000000;
	cvt.sat.f32.f32 	%f262, %f261;
	fma.rm.f32 	%f263, %f262, %f191, %f190;
	add.f32 	%f264, %f263, 0fCB40007F;
	neg.f32 	%f265, %f264;
	fma.rn.f32 	%f266, %f260, 0f3FB8AA3B, %f265;
	fma.rn.f32 	%f267, %f260, 0f32A57060, %f266;
	mov.b32 	%r30, %f263;
	shl.b32 	%r31, %r30, 23;
	mov.b32 	%f268, %r31;
	ex2.approx.ftz.f32 	%f269, %f267;
	mul.f32 	%f270, %f269, %f268;
	sub.f32 	%f28, %f201, %f270;
	setp.eq.f32 	%p8, %f28, 0f00000000;
	@%p8 bra 	$L__BB3_11;
	mov.f32 	%f273, 0f3F800000;
	sub.f32 	%f274, %f273, %f23;
	mul.f32 	%f275, %f274, 0f3C23D70A;
	mul.f32 	%f276, %f27, %f275;
	div.rn.f32 	%f648, %f276, %f28;
	bra.uni 	$L__BB3_12;
$L__BB3_11:
	mov.f32 	%f271, 0f3F800000;
	sub.f32 	%f272, %f271, %f23;
	mul.f32 	%f648, %f272, 0f3DCCCCCD;
$L__BB3_12:
	cvt.f64.f32 	%fd8, %f648;
	cvt.f64.f32 	%fd9, %f23;
	mul.f64 	%fd10, %fd9, 0dBFC0000000000000;
	add.f32 	%f277, %f22, 0f42820000;
	mul.f32 	%f278, %f277, 0fBC4CCCCD;
	fma.rn.f32 	%f279, %f278, 0f3BBB989D, 0f3F000000;
	cvt.sat.f32.f32 	%f280, %f279;
	mov.f32 	%f281, 0f4B400001;
	mov.f32 	%f282, 0f437C0000;
	fma.rm.f32 	%f283, %f280, %f282, %f281;
	add.f32 	%f284, %f283, 0fCB40007F;
	neg.f32 	%f285, %f284;
	fma.rn.f32 	%f286, %f278, 0f3FB8AA3B, %f285;
	fma.rn.f32 	%f287, %f278, 0f32A57060, %f286;
	mov.b32 	%r32, %f283;
	shl.b32 	%r33, %r32, 23;
	mov.b32 	%f288, %r33;
	ex2.approx.ftz.f32 	%f289, %f287;
	mul.f32 	%f290, %f289, %f288;
	cvt.f64.f32 	%fd11, %f290;
	fma.rn.f64 	%fd12, %fd10, %fd11, %fd8;
	mul.f64 	%fd13, %fd12, %fd1;
	cvt.rn.f32.f64 	%f32, %fd13;
	add.f32 	%f33, %f22, 0f42200000;
	mul.f32 	%f291, %f33, 0fBDCCCCCD;
	fma.rn.f32 	%f292, %f291, 0f3BBB989D, 0f3F000000;
	cvt.sat.f32.f32 	%f293, %f292;
	fma.rm.f32 	%f294, %f293, %f282, %f281;
	add.f32 	%f295, %f294, 0fCB40007F;
	neg.f32 	%f296, %f295;
	fma.rn.f32 	%f297, %f291, 0f3FB8AA3B, %f296;
	fma.rn.f32 	%f298, %f291, 0f32A57060, %f297;
	mov.b32 	%r34, %f294;
	shl.b32 	%r35, %r34, 23;
	mov.b32 	%f299, %r35;
	ex2.approx.ftz.f32 	%f300, %f298;
	mul.f32 	%f301, %f300, %f299;
	mov.f32 	%f302, 0f3F800000;
	sub.f32 	%f34, %f302, %f301;
	setp.eq.f32 	%p9, %f34, 0f00000000;
	@%p9 bra 	$L__BB3_14;
	mov.f32 	%f304, 0f3F800000;
	sub.f32 	%f305, %f304, %f24;
	mul.f32 	%f306, %f305, 0f3DCCCCCD;
	mul.f32 	%f307, %f33, %f306;
	div.rn.f32 	%f649, %f307, %f34;
	bra.uni 	$L__BB3_15;
$L__BB3_14:
	mov.f32 	%f303, 0f3F800000;
	sub.f32 	%f649, %f303, %f24;
$L__BB3_15:
	mul.f32 	%f308, %f24, 0fC0800000;
	add.f32 	%f309, %f22, 0f42820000;
	mul.f32 	%f310, %f309, 0fBD638E39;
	fma.rn.f32 	%f311, %f310, 0f3BBB989D, 0f3F000000;
	cvt.sat.f32.f32 	%f312, %f311;
	mov.f32 	%f313, 0f4B400001;
	mov.f32 	%f314, 0f437C0000;
	fma.rm.f32 	%f315, %f312, %f314, %f313;
	add.f32 	%f316, %f315, 0fCB40007F;
	neg.f32 	%f317, %f316;
	fma.rn.f32 	%f318, %f310, 0f3FB8AA3B, %f317;
	fma.rn.f32 	%f319, %f310, 0f32A57060, %f318;
	mov.b32 	%r36, %f315;
	shl.b32 	%r37, %r36, 23;
	mov.b32 	%f320, %r37;
	ex2.approx.ftz.f32 	%f321, %f319;
	mul.f32 	%f322, %f321, %f320;
	fma.rn.f32 	%f323, %f308, %f322, %f649;
	mul.f32 	%f38, %f75, %f323;
	mov.f32 	%f324, 0f3F800000;
	sub.f32 	%f325, %f324, %f25;
	mul.f32 	%f326, %f325, 0f3D8F5C29;
	mul.f32 	%f327, %f309, 0fBD4CCCCD;
	fma.rn.f32 	%f328, %f327, 0f3BBB989D, 0f3F000000;
	cvt.sat.f32.f32 	%f329, %f328;
	fma.rm.f32 	%f330, %f329, %f314, %f313;
	add.f32 	%f331, %f330, 0fCB40007F;
	neg.f32 	%f332, %f331;
	fma.rn.f32 	%f333, %f327, 0f3FB8AA3B, %f332;
	fma.rn.f32 	%f334, %f327, 0f32A57060, %f333;
	mov.b32 	%r38, %f330;
	shl.b32 	%r39, %r38, 23;
	mov.b32 	%f335, %r39;
	ex2.approx.ftz.f32 	%f336, %f334;
	mul.f32 	%f337, %f336, %f335;
	mul.f32 	%f338, %f326, %f337;
	add.f32 	%f339, %f22, 0f420C0000;
	mul.f32 	%f340, %f339, 0fBDCCCCCD;
	fma.rn.f32 	%f341, %f340, 0f3BBB989D, 0f3F000000;
	cvt.sat.f32.f32 	%f342, %f341;
	fma.rm.f32 	%f343, %f342, %f314, %f313;
	add.f32 	%f344, %f343, 0fCB40007F;
	neg.f32 	%f345, %f344;
	fma.rn.f32 	%f346, %f340, 0f3FB8AA3B, %f345;
	fma.rn.f32 	%f347, %f340, 0f32A57060, %f346;
	mov.b32 	%r40, %f343;
	shl.b32 	%r41, %r40, 23;
	mov.b32 	%f348, %r41;
	ex2.approx.ftz.f32 	%f349, %f347;
	fma.rn.f32 	%f350, %f349, %f348, 0f3F800000;
	div.rn.f32 	%f351, %f25, %f350;
	sub.f32 	%f352, %f338, %f351;
	mul.f32 	%f39, %f75, %f352;
	mul.f32 	%f353, %f75, %f6;
	mov.f32 	%f354, 0f00000000;
	sub.f32 	%f355, %f354, %f353;
	mul.f32 	%f356, %f355, 0f3F000000;
	fma.rn.f32 	%f357, %f356, 0f3F000000, %f6;
	mul.f32 	%f358, %f75, %f357;
	sub.f32 	%f359, %f354, %f358;
	mul.f32 	%f40, %f359, 0f3F000000;
	fma.rn.f32 	%f360, %f26, 0f3F000000, %f2;
	st.global.f32 	[%rd5], %f360;
	fma.rn.f32 	%f361, %f32, 0f3F000000, %f3;
	st.global.f32 	[%rd6], %f361;
	fma.rn.f32 	%f362, %f38, 0f3F000000, %f4;
	st.global.f32 	[%rd7], %f362;
	fma.rn.f32 	%f363, %f39, 0f3F000000, %f5;
	st.global.f32 	[%rd8], %f363;
	fma.rn.f32 	%f364, %f40, 0f3F000000, %f6;
	st.global.f32 	[%rd9], %f364;
	ld.global.f32 	%f41, [%rd5];
	ld.global.f32 	%f42, [%rd6];
	ld.global.f32 	%f43, [%rd7];
	ld.global.f32 	%f44, [%rd8];
	ld.global.f32 	%f365, [%rd2];
	ld.global.f32 	%f366, [%rd1];
	add.f32 	%f367, %f365, %f366;
	add.f32 	%f368, %f1, %f367;
	fma.rn.f32 	%f369, %f368, 0f3F000000, %f364;
	ld.global.f32 	%f370, [%rd10];
	add.f32 	%f371, %f41, 0f429A0000;
	mul.f32 	%f372, %f371, 0fC2100000;
	mul.f32 	%f373, %f42, %f372;
	mul.f32 	%f374, %f42, %f373;
	mul.f32 	%f375, %f42, %f374;
	fma.rn.f32 	%f376, %f42, %f375, %f370;
	add.f32 	%f377, %f41, 0fC25C0000;
	mul.f32 	%f378, %f377, 0fC2F00000;
	mul.f32 	%f379, %f378, %f43;
	mul.f32 	%f380, %f43, %f379;
	mul.f32 	%f381, %f43, %f380;
	fma.rn.f32 	%f382, %f44, %f381, %f376;
	add.f32 	%f383, %f41, 0f4259999A;
	fma.rn.f32 	%f384, %f383, 0fBE99999A, %f382;
	add.f32 	%f385, %f369, %f384;
	mul.f32 	%f45, %f75, %f385;
	add.f32 	%f386, %f41, 0f425C0000;
	mul.f32 	%f387, %f386, 0fBDCCCCCD;
	fma.rn.f32 	%f388, %f387, 0f3BBB989D, 0f3F000000;
	cvt.sat.f32.f32 	%f389, %f388;
	fma.rm.f32 	%f390, %f389, %f314, %f313;
	add.f32 	%f391, %f390, 0fCB40007F;
	neg.f32 	%f392, %f391;
	fma.rn.f32 	%f393, %f387, 0f3FB8AA3B, %f392;
	fma.rn.f32 	%f394, %f387, 0f32A57060, %f393;
	mov.b32 	%r42, %f390;
	shl.b32 	%r43, %r42, 23;
	mov.b32 	%f395, %r43;
	ex2.approx.ftz.f32 	%f396, %f394;
	mul.f32 	%f397, %f396, %f395;
	sub.f32 	%f46, %f324, %f397;
	setp.eq.f32 	%p10, %f46, 0f00000000;
	@%p10 bra 	$L__BB3_17;
	mov.f32 	%f400, 0f3F800000;
	sub.f32 	%f401, %f400, %f42;
	mul.f32 	%f402, %f401, 0f3C23D70A;
	add.f32 	%f403, %f41, 0f425C0000;
	mul.f32 	%f404, %f403, %f402;
	div.rn.f32 	%f650, %f404, %f46;
	bra.uni 	$L__BB3_18;
$L__BB3_17:
	mov.f32 	%f398, 0f3F800000;
	sub.f32 	%f399, %f398, %f42;
	mul.f32 	%f650, %f399, 0f3DCCCCCD;
$L__BB3_18:
	cvt.f64.f32 	%fd14, %f650;
	cvt.f64.f32 	%fd15, %f42;
	mul.f64 	%fd16, %fd15, 0dBFC0000000000000;
	add.f32 	%f405, %f41, 0f42820000;
	mul.f32 	%f406, %f405, 0fBC4CCCCD;
	fma.rn.f32 	%f407, %f406, 0f3BBB989D, 0f3F000000;
	cvt.sat.f32.f32 	%f408, %f407;
	mov.f32 	%f409, 0f4B400001;
	mov.f32 	%f410, 0f437C0000;
	fma.rm.f32 	%f411, %f408, %f410, %f409;
	add.f32 	%f412, %f411, 0fCB40007F;
	neg.f32 	%f413, %f412;
	fma.rn.f32 	%f414, %f406, 0f3FB8AA3B, %f413;
	fma.rn.f32 	%f415, %f406, 0f32A57060, %f414;
	mov.b32 	%r44, %f411;
	shl.b32 	%r45, %r44, 23;
	mov.b32 	%f416, %r45;
	ex2.approx.ftz.f32 	%f417, %f415;
	mul.f32 	%f418, %f417, %f416;
	cvt.f64.f32 	%fd17, %f418;
	fma.rn.f64 	%fd18, %fd16, %fd17, %fd14;
	mul.f64 	%fd19, %fd18, %fd1;
	cvt.rn.f32.f64 	%f50, %fd19;
	add.f32 	%f419, %f41, 0f42200000;
	mul.f32 	%f420, %f419, 0fBDCCCCCD;
	fma.rn.f32 	%f421, %f420, 0f3BBB989D, 0f3F000000;
	cvt.sat.f32.f32 	%f422, %f421;
	fma.rm.f32 	%f423, %f422, %f410, %f409;
	add.f32 	%f424, %f423, 0fCB40007F;
	neg.f32 	%f425, %f424;
	fma.rn.f32 	%f426, %f420, 0f3FB8AA3B, %f425;
	fma.rn.f32 	%f427, %f420, 0f32A57060, %f426;
	mov.b32 	%r46, %f423;
	shl.b32 	%r47, %r46, 23;
	mov.b32 	%f428, %r47;
	ex2.approx.ftz.f32 	%f429, %f427;
	mul.f32 	%f430, %f429, %f428;
	mov.f32 	%f431, 0f3F800000;
	sub.f32 	%f51, %f431, %f430;
	setp.eq.f32 	%p11, %f51, 0f00000000;
	@%p11 bra 	$L__BB3_20;
	mov.f32 	%f433, 0f3F800000;
	sub.f32 	%f434, %f433, %f43;
	mul.f32 	%f435, %f434, 0f3DCCCCCD;
	add.f32 	%f436, %f41, 0f42200000;
	mul.f32 	%f437, %f436, %f435;
	div.rn.f32 	%f651, %f437, %f51;
	bra.uni 	$L__BB3_21;
$L__BB3_20:
	mov.f32 	%f432, 0f3F800000;
	sub.f32 	%f651, %f432, %f43;
$L__BB3_21:
	mul.f32 	%f438, %f43, 0fC0800000;
	add.f32 	%f439, %f41, 0f42820000;
	mul.f32 	%f440, %f439, 0fBD638E39;
	fma.rn.f32 	%f441, %f440, 0f3BBB989D, 0f3F000000;
	cvt.sat.f32.f32 	%f442, %f441;
	mov.f32 	%f443, 0f4B400001;
	mov.f32 	%f444, 0f437C0000;
	fma.rm.f32 	%f445, %f442, %f444, %f443;
	add.f32 	%f446, %f445, 0fCB40007F;
	neg.f32 	%f447, %f446;
	fma.rn.f32 	%f448, %f440, 0f3FB8AA3B, %f447;
	fma.rn.f32 	%f449, %f440, 0f32A57060, %f448;
	mov.b32 	%r48, %f445;
	shl.b32 	%r49, %r48, 23;
	mov.b32 	%f450, %r49;
	ex2.approx.ftz.f32 	%f451, %f449;
	mul.f32 	%f452, %f451, %f450;
	fma.rn.f32 	%f453, %f438, %f452, %f651;
	mul.f32 	%f55, %f75, %f453;
	mov.f32 	%f454, 0f3F800000;
	sub.f32 	%f455, %f454, %f44;
	mul.f32 	%f456, %f455, 0f3D8F5C29;
	mul.f32 	%f457, %f439, 0fBD4CCCCD;
	fma.rn.f32 	%f458, %f457, 0f3BBB989D, 0f3F000000;
	cvt.sat.f32.f32 	%f459, %f458;
	fma.rm.f32 	%f460, %f459, %f444, %f443;
	add.f32 	%f461, %f460, 0fCB40007F;
	neg.f32 	%f462, %f461;
	fma.rn.f32 	%f463, %f457, 0f3FB8AA3B, %f462;
	fma.rn.f32 	%f464, %f457, 0f32A57060, %f463;
	mov.b32 	%r50, %f460;
	shl.b32 	%r51, %r50, 23;
	mov.b32 	%f465, %r51;
	ex2.approx.ftz.f32 	%f466, %f464;
	mul.f32 	%f467, %f466, %f465;
	mul.f32 	%f468, %f456, %f467;
	add.f32 	%f469, %f41, 0f420C0000;
	mul.f32 	%f470, %f469, 0fBDCCCCCD;
	fma.rn.f32 	%f471, %f470, 0f3BBB989D, 0f3F000000;
	cvt.sat.f32.f32 	%f472, %f471;
	fma.rm.f32 	%f473, %f472, %f444, %f443;
	add.f32 	%f474, %f473, 0fCB40007F;
	neg.f32 	%f475, %f474;
	fma.rn.f32 	%f476, %f470, 0f3FB8AA3B, %f475;
	fma.rn.f32 	%f477, %f470, 0f32A57060, %f476;
	mov.b32 	%r52, %f473;
	shl.b32 	%r53, %r52, 23;
	mov.b32 	%f478, %r53;
	ex2.approx.ftz.f32 	%f479, %f477;
	fma.rn.f32 	%f480, %f479, %f478, 0f3F800000;
	div.rn.f32 	%f481, %f44, %f480;
	sub.f32 	%f482, %f468, %f481;
	mul.f32 	%f56, %f75, %f482;
	fma.rn.f32 	%f483, %f40, 0f3F000000, %f6;
	mul.f32 	%f484, %f75, %f483;
	mov.f32 	%f485, 0f00000000;
	sub.f32 	%f486, %f485, %f484;
	mul.f32 	%f57, %f486, 0f3F000000;
	add.f32 	%f487, %f2, %f45;
	st.global.f32 	[%rd5], %f487;
	add.f32 	%f488, %f3, %f50;
	st.global.f32 	[%rd6], %f488;
	add.f32 	%f489, %f4, %f55;
	st.global.f32 	[%rd7], %f489;
	add.f32 	%f490, %f5, %f56;
	st.global.f32 	[%rd8], %f490;
	add.f32 	%f491, %f6, %f57;
	st.global.f32 	[%rd9], %f491;
	ld.global.f32 	%f58, [%rd5];
	ld.global.f32 	%f59, [%rd6];
	ld.global.f32 	%f60, [%rd7];
	ld.global.f32 	%f61, [%rd8];
	ld.global.f32 	%f492, [%rd2];
	ld.global.f32 	%f493, [%rd1];
	add.f32 	%f494, %f492, %f493;
	add.f32 	%f495, %f494, %f491;
	ld.global.f32 	%f496, [%rd10];
	add.f32 	%f497, %f58, 0f429A0000;
	mul.f32 	%f498, %f497, 0fC2100000;
	mul.f32 	%f499, %f59, %f498;
	mul.f32 	%f500, %f59, %f499;
	mul.f32 	%f501, %f59, %f500;
	fma.rn.f32 	%f502, %f59, %f501, %f496;
	add.f32 	%f503, %f58, 0fC25C0000;
	mul.f32 	%f504, %f503, 0fC2F00000;
	mul.f32 	%f505, %f504, %f60;
	mul.f32 	%f506, %f60, %f505;
	mul.f32 	%f507, %f60, %f506;
	fma.rn.f32 	%f508, %f61, %f507, %f502;
	add.f32 	%f509, %f58, 0f4259999A;
	fma.rn.f32 	%f510, %f509, 0fBE99999A, %f508;
	add.f32 	%f62, %f495, %f510;
	add.f32 	%f511, %f58, 0f425C0000;
	mul.f32 	%f512, %f511, 0fBDCCCCCD;
	fma.rn.f32 	%f513, %f512, 0f3BBB989D, 0f3F000000;
	cvt.sat.f32.f32 	%f514, %f513;
	fma.rm.f32 	%f515, %f514, %f444, %f443;
	add.f32 	%f516, %f515, 0fCB40007F;
	neg.f32 	%f517, %f516;
	fma.rn.f32 	%f518, %f512, 0f3FB8AA3B, %f517;
	fma.rn.f32 	%f519, %f512, 0f32A57060, %f518;
	mov.b32 	%r54, %f515;
	shl.b32 	%r55, %r54, 23;
	mov.b32 	%f520, %r55;
	ex2.approx.ftz.f32 	%f521, %f519;
	mul.f32 	%f522, %f521, %f520;
	sub.f32 	%f63, %f454, %f522;
	setp.eq.f32 	%p12, %f63, 0f00000000;
	@%p12 bra 	$L__BB3_23;
	mov.f32 	%f525, 0f3F800000;
	sub.f32 	%f526, %f525, %f59;
	mul.f32 	%f527, %f526, 0f3C23D70A;
	add.f32 	%f528, %f58, 0f425C0000;
	mul.f32 	%f529, %f528, %f527;
	div.rn.f32 	%f652, %f529, %f63;
	bra.uni 	$L__BB3_24;
$L__BB3_23:
	mov.f32 	%f523, 0f3F800000;
	sub.f32 	%f524, %f523, %f59;
	mul.f32 	%f652, %f524, 0f3DCCCCCD;
$L__BB3_24:
	cvt.f64.f32 	%fd20, %f652;
	cvt.f64.f32 	%fd21, %f59;
	mul.f64 	%fd22, %fd21, 0dBFC0000000000000;
	add.f32 	%f530, %f58, 0f42820000;
	mul.f32 	%f531, %f530, 0fBC4CCCCD;
	fma.rn.f32 	%f532, %f531, 0f3BBB989D, 0f3F000000;
	cvt.sat.f32.f32 	%f533, %f532;
	mov.f32 	%f534, 0f4B400001;
	mov.f32 	%f535, 0f437C0000;
	fma.rm.f32 	%f536, %f533, %f535, %f534;
	add.f32 	%f537, %f536, 0fCB40007F;
	neg.f32 	%f538, %f537;
	fma.rn.f32 	%f539, %f531, 0f3FB8AA3B, %f538;
	fma.rn.f32 	%f540, %f531, 0f32A57060, %f539;
	mov.b32 	%r56, %f536;
	shl.b32 	%r57, %r56, 23;
	mov.b32 	%f541, %r57;
	ex2.approx.ftz.f32 	%f542, %f540;
	mul.f32 	%f543, %f542, %f541;
	cvt.f64.f32 	%fd23, %f543;
	fma.rn.f64 	%fd24, %fd22, %fd23, %fd20;
	mul.f64 	%fd25, %fd24, %fd1;
	cvt.rn.f32.f64 	%f67, %fd25;
	add.f32 	%f68, %f58, 0f42200000;
	mul.f32 	%f544, %f68, 0fBDCCCCCD;
	fma.rn.f32 	%f545, %f544, 0f3BBB989D, 0f3F000000;
	cvt.sat.f32.f32 	%f546, %f545;
	fma.rm.f32 	%f547, %f546, %f535, %f534;
	add.f32 	%f548, %f547, 0fCB40007F;
	neg.f32 	%f549, %f548;
	fma.rn.f32 	%f550, %f544, 0f3FB8AA3B, %f549;
	fma.rn.f32 	%f551, %f544, 0f32A57060, %f550;
	mov.b32 	%r58, %f547;
	shl.b32 	%r59, %r58, 23;
	mov.b32 	%f552, %r59;
	ex2.approx.ftz.f32 	%f553, %f551;
	mul.f32 	%f554, %f553, %f552;
	mov.f32 	%f555, 0f3F800000;
	sub.f32 	%f69, %f555, %f554;
	setp.eq.f32 	%p13, %f69, 0f00000000;
	@%p13 bra 	$L__BB3_26;
	mov.f32 	%f557, 0f3F800000;
	sub.f32 	%f558, %f557, %f60;
	mul.f32 	%f559, %f558, 0f3DCCCCCD;
	mul.f32 	%f560, %f68, %f559;
	div.rn.f32 	%f653, %f560, %f69;
	bra.uni 	$L__BB3_27;
$L__BB3_26:
	mov.f32 	%f556, 0f3F800000;
	sub.f32 	%f653, %f556, %f60;
$L__BB3_27:
	ld.param.u64 	%rd63, [_Z21gpu_integrate_neuronsPfS_S_S_S_PiS0_S_S_S_S_S_PjS1_S_ffiifS_S_P17curandStateXORWOWS__param_1];
	mul.f32 	%f561, %f60, 0fC0800000;
	add.f32 	%f562, %f58, 0f42820000;
	mul.f32 	%f563, %f562, 0fBD638E39;
	fma.rn.f32 	%f564, %f563, 0f3BBB989D, 0f3F000000;
	cvt.sat.f32.f32 	%f565, %f564;
	mov.f32 	%f566, 0f4B400001;
	mov.f32 	%f567, 0f437C0000;
	fma.rm.f32 	%f568, %f565, %f567, %f566;
	add.f32 	%f569, %f568, 0fCB40007F;
	neg.f32 	%f570, %f569;
	fma.rn.f32 	%f571, %f563, 0f3FB8AA3B, %f570;
	fma.rn.f32 	%f572, %f563, 0f32A57060, %f571;
	mov.b32 	%r60, %f568;
	shl.b32 	%r61, %r60, 23;
	mov.b32 	%f573, %r61;
	ex2.approx.ftz.f32 	%f574, %f572;
	mul.f32 	%f575, %f574, %f573;
	fma.rn.f32 	%f576, %f561, %f575, %f653;
	mov.f32 	%f577, 0f3F800000;
	sub.f32 	%f578, %f577, %f61;
	mul.f32 	%f579, %f578, 0f3D8F5C29;
	mul.f32 	%f580, %f562, 0fBD4CCCCD;
	fma.rn.f32 	%f581, %f580, 0f3BBB989D, 0f3F000000;
	cvt.sat.f32.f32 	%f582, %f581;
	fma.rm.f32 	%f583, %f582, %f567, %f566;
	add.f32 	%f584, %f583, 0fCB40007F;
	neg.f32 	%f585, %f584;
	fma.rn.f32 	%f586, %f580, 0f3FB8AA3B, %f585;
	fma.rn.f32 	%f587, %f580, 0f32A57060, %f586;
	mov.b32 	%r62, %f583;
	shl.b32 	%r63, %r62, 23;
	mov.b32 	%f588, %r63;
	ex2.approx.ftz.f32 	%f589, %f587;
	mul.f32 	%f590, %f589, %f588;
	mul.f32 	%f591, %f579, %f590;
	add.f32 	%f592, %f58, 0f420C0000;
	mul.f32 	%f593, %f592, 0fBDCCCCCD;
	fma.rn.f32 	%f594, %f593, 0f3BBB989D, 0f3F000000;
	cvt.sat.f32.f32 	%f595, %f594;
	fma.rm.f32 	%f596, %f595, %f567, %f566;
	add.f32 	%f597, %f596, 0fCB40007F;
	neg.f32 	%f598, %f597;
	fma.rn.f32 	%f599, %f593, 0f3FB8AA3B, %f598;
	fma.rn.f32 	%f600, %f593, 0f32A57060, %f599;
	mov.b32 	%r64, %f596;
	shl.b32 	%r65, %r64, 23;
	mov.b32 	%f601, %r65;
	ex2.approx.ftz.f32 	%f602, %f600;
	fma.rn.f32 	%f603, %f602, %f601, 0f3F800000;
	div.rn.f32 	%f604, %f61, %f603;
	sub.f32 	%f605, %f591, %f604;
	add.f32 	%f606, %f6, %f57;
	mul.f32 	%f607, %f75, %f606;
	mov.f32 	%f608, 0f00000000;
	sub.f32 	%f609, %f608, %f607;
	fma.rn.f32 	%f610, %f26, 0f40000000, %f7;
	fma.rn.f32 	%f611, %f45, 0f40000000, %f610;
	fma.rn.f32 	%f612, %f75, %f62, %f611;
	div.rn.f32 	%f613, %f612, 0f40C00000;
	add.f32 	%f614, %f2, %f613;
	st.global.f32 	[%rd5], %f614;
	fma.rn.f32 	%f615, %f32, 0f40000000, %f14;
	fma.rn.f32 	%f616, %f50, 0f40000000, %f615;
	add.f32 	%f617, %f616, %f67;
	div.rn.f32 	%f618, %f617, 0f40C00000;
	add.f32 	%f619, %f3, %f618;
	st.global.f32 	[%rd6], %f619;
	fma.rn.f32 	%f620, %f38, 0f40000000, %f20;
	fma.rn.f32 	%f621, %f55, 0f40000000, %f620;
	fma.rn.f32 	%f622, %f75, %f576, %f621;
	div.rn.f32 	%f623, %f622, 0f40C00000;
	add.f32 	%f624, %f4, %f623;
	st.global.f32 	[%rd7], %f624;
	fma.rn.f32 	%f625, %f39, 0f40000000, %f21;
	fma.rn.f32 	%f626, %f56, 0f40000000, %f625;
	fma.rn.f32 	%f627, %f75, %f605, %f626;
	div.rn.f32 	%f628, %f627, 0f40C00000;
	add.f32 	%f629, %f5, %f628;
	st.global.f32 	[%rd8], %f629;
	add.f32 	%f630, %f40, %f57;
	add.f32 	%f631, %f630, %f630;
	mul.f32 	%f632, %f75, %f6;
	sub.f32 	%f633, %f608, %f632;
	fma.rn.f32 	%f634, %f633, 0f3F000000, %f631;
	fma.rn.f32 	%f635, %f609, 0f3F000000, %f634;
	div.rn.f32 	%f636, %f635, 0f40C00000;
	add.f32 	%f637, %f6, %f636;
	st.global.f32 	[%rd9], %f637;
	ld.global.f32 	%f638, [%rd5];
	setp.leu.f32 	%p14, %f638, 0f41C80000;
	setp.leu.f32 	%p15, %f2, %f638;
	cvta.to.global.u64 	%rd54, %rd63;
	mul.wide.s32 	%rd55, %r1, 4;
	add.s64 	%rd11, %rd54, %rd55;
	or.pred  	%p16, %p14, %p15;
	@%p16 bra 	$L__BB3_32;
	ld.global.f32 	%f640, [%rd11];
	setp.gtu.f32 	%p17, %f640, %f2;
	@%p17 bra 	$L__BB3_32;
	ld.param.u64 	%rd68, [_Z21gpu_integrate_neuronsPfS_S_S_S_PiS0_S_S_S_S_S_PjS1_S_ffiifS_S_P17curandStateXORWOWS__param_6];
	ld.param.u64 	%rd67, [_Z21gpu_integrate_neuronsPfS_S_S_S_PiS0_S_S_S_S_S_PjS1_S_ffiifS_S_P17curandStateXORWOWS__param_5];
	cvta.to.global.u64 	%rd12, %rd67;
	cvta.to.global.u64 	%rd56, %rd68;
	add.s64 	%rd13, %rd56, %rd55;
	ld.global.u32 	%r2, [%rd13];
	setp.eq.s32 	%p18, %r2, 0;
	@%p18 bra 	$L__BB3_31;
	ld.param.u32 	%r74, [_Z21gpu_integrate_neuronsPfS_S_S_S_PiS0_S_S_S_S_S_PjS1_S_ffiifS_S_P17curandStateXORWOWS__param_18];
	add.s32 	%r66, %r2, -1;
	mad.lo.s32 	%r67, %r66, %r3, %r1;
	mul.wide.s32 	%rd58, %r67, 4;
	add.s64 	%rd59, %rd12, %rd58;
	ld.global.u32 	%r68, [%rd59];
	sub.s32 	%r69, %r74, %r68;
	cvt.rn.f32.s32 	%f641, %r69;
	mov.f32 	%f642, 0f40A00000;
	div.rn.f32 	%f643, %f642, %f75;
	setp.geu.f32 	%p19, %f643, %f641;
	@%p19 bra 	$L__BB3_32;
$L__BB3_31:
	ld.param.u32 	%r75, [_Z21gpu_integrate_neuronsPfS_S_S_S_PiS0_S_S_S_S_S_PjS1_S_ffiifS_S_P17curandStateXORWOWS__param_18];
	mad.lo.s32 	%r70, %r2, %r3, %r1;
	mul.wide.s32 	%rd60, %r70, 4;
	add.s64 	%rd61, %rd12, %rd60;
	st.global.u32 	[%rd61], %r75;
	ld.global.u32 	%r71, [%rd13];
	add.s32 	%r72, %r71, 1;
	st.global.u32 	[%rd13], %r72;
$L__BB3_32:
	st.global.f32 	[%rd11], %f2;
$L__BB3_33:
	ret;

}


// ===== COMPILED SASS (sm_100) =====

	.target	sm_100

	.elftype	@"ET_EXEC"


//--------------------- .note.nv.tkinfo           --------------------------
	.section	.note.nv.tkinfo,"",@"SHT_NOTE"
	.sectionflags	@"SHF_NOTE_NV_TKINFO"
	.tkinfo
        /*0018*/ 	.word	0x00000002
        /*0030*/ 	.string	""
        /*0030*/ 	.string	"ptxas"
        /*0030*/ 	.string	"Cuda compilation tools, release 13.0, V13.0.88"
        /*0030*/ 	.string	"Build cuda_13.0.r13.0/compiler.36424714_0"
        /*0030*/ 	.string	"-arch sm_100 -m 64 "



//--------------------- .note.nv.cuinfo           --------------------------
	.section	.note.nv.cuinfo,"",@"SHT_NOTE"
	.sectionflags	@"SHF_NOTE_NV_CUINFO"
        /*0018*/ 	.short	0x0002
        /*001a*/ 	.short	0x0064
        /*001c*/ 	.short	0x0082
	.zero		2


//--------------------- .nv.info                  --------------------------
	.section	.nv.info,"",@"SHT_CUDA_INFO"
	.align	4


	//----- nvinfo : EIATTR_REGCOUNT
	.align		4
        /*0000*/ 	.byte	0x04, 0x2f
        /*0002*/ 	.short	(.L_10 - .L_9)
	.align		4
.L_9:
        /*0004*/ 	.word	index@(_Z16gpu_init_poissonPjS_jffii)
        /*0008*/ 	.word	0x00000010


	//----- nvinfo : EIATTR_FRAME_SIZE
	.align		4
.L_10:
        /*000c*/ 	.byte	0x04, 0x11
        /*000e*/ 	.short	(.L_12 - .L_11)
	.align		4
.L_11:
        /*0010*/ 	.word	index@($__internal_1_$__cuda_sm3x_div_rn_noftz_f32_slowpath)
        /*0014*/ 	.word	0x00000000


	//----- nvinfo : EIATTR_FRAME_SIZE
	.align		4
.L_12:
        /*0018*/ 	.byte	0x04, 0x11
        /*001a*/ 	.short	(.L_14 - .L_13)
	.align		4
.L_13:
        /*001c*/ 	.word	index@(_Z16gpu_init_poissonPjS_jffii)
        /*0020*/ 	.word	0x00000000


	//----- nvinfo : EIATTR_REGCOUNT
	.align		4
.L_14:
        /*0024*/ 	.byte	0x04, 0x2f
        /*0026*/ 	.short	(.L_16 - .L_15)
	.align		4
.L_15:
        /*0028*/ 	.word	index@(_Z14gpu_init_noiseP17curandStateXORWOWPfS1_jii)
        /*002c*/ 	.word	0x0000001f


	//----- nvinfo : EIATTR_FRAME_SIZE
	.align		4
.L_16:
        /*0030*/ 	.byte	0x04, 0x11
        /*0032*/ 	.short	(.L_18 - .L_17)
	.align		4
.L_17:
        /*0034*/ 	.word	index@(_Z14gpu_init_noiseP17curandStateXORWOWPfS1_jii)
        /*0038*/ 	.word	0x00000000


	//----- nvinfo : EIATTR_REGCOUNT
	.align		4
.L_18:
        /*003c*/ 	.byte	0x04, 0x2f
        /*003e*/ 	.short	(.L_20 - .L_19)
	.align		4
.L_19:
        /*0040*/ 	.word	index@(_Z22gpu_integrate_synapsesPfS_PiS0_S0_S0_PjS0_iii)
        /*0044*/ 	.word	0x0000000e


	//----- nvinfo : EIATTR_FRAME_SIZE
	.align		4
.L_20:
        /*0048*/ 	.byte	0x04, 0x11
        /*004a*/ 	.short	(.L_22 - .L_21)
	.align		4
.L_21:
        /*004c*/ 	.word	index@(_Z22gpu_integrate_synapsesPfS_PiS0_S0_S0_PjS0_iii)
        /*0050*/ 	.word	0x00000000


	//----- nvinfo : EIATTR_REGCOUNT
	.align		4
.L_22:
        /*0054*/ 	.byte	0x04, 0x2f
        /*0056*/ 	.short	(.L_24 - .L_23)
	.align		4
.L_23:
        /*0058*/ 	.word	index@(_Z21gpu_integrate_neuronsPfS_S_S_S_PiS0_S_S_S_S_S_PjS1_S_ffiifS_S_P17curandStateXORWOWS_)
        /*005c*/ 	.word	0x00000038


	//----- nvinfo : EIATTR_FRAME_SIZE
	.align		4
.L_24:
        /*0060*/ 	.byte	0x04, 0x11
        /*0062*/ 	.short	(.L_26 - .L_25)
	.align		4
.L_25:
        /*0064*/ 	.word	index@($__internal_0_$__cuda_sm3x_div_rn_noftz_f32_slowpath)
        /*0068*/ 	.word	0x00000000


	//----- nvinfo : EIATTR_FRAME_SIZE
	.align		4
.L_26:
        /*006c*/ 	.byte	0x04, 0x11
        /*006e*/ 	.short	(.L_28 - .L_27)
	.align		4
.L_27:
        /*0070*/ 	.word	index@(_Z21gpu_integrate_neuronsPfS_S_S_S_PiS0_S_S_S_S_S_PjS1_S_ffiifS_S_P17curandStateXORWOWS_)
        /*0074*/ 	.word	0x00000000


	//----- nvinfo : EIATTR_MIN_STACK_SIZE
	.align		4
.L_28:
        /*0078*/ 	.byte	0x04, 0x12
        /*007a*/ 	.short	(.L_30 - .L_29)
	.align		4
.L_29:
        /*007c*/ 	.word	index@(_Z21gpu_integrate_neuronsPfS_S_S_S_PiS0_S_S_S_S_S_PjS1_S_ffiifS_S_P17curandStateXORWOWS_)
        /*0080*/ 	.word	0x00000000


	//----- nvinfo : EIATTR_MIN_STACK_SIZE
	.align		4
.L_30:
        /*0084*/ 	.byte	0x04, 0x12
        /*0086*/ 	.short	(.L_32 - .L_31)
	.align		4
.L_31:
        /*0088*/ 	.word	index@(_Z22gpu_integrate_synapsesPfS_PiS0_S0_S0_PjS0_iii)
        /*008c*/ 	.word	0x00000000


	//----- nvinfo : EIATTR_MIN_STACK_SIZE
	.align		4
.L_32:
        /*0090*/ 	.byte	0x04, 0x12
        /*0092*/ 	.short	(.L_34 - .L_33)
	.align		4
.L_33:
        /*0094*/ 	.word	index@(_Z14gpu_init_noiseP17curandStateXORWOWPfS1_jii)
        /*0098*/ 	.word	0x00000000


	//----- nvinfo : EIATTR_MIN_STACK_SIZE
	.align		4
.L_34:
        /*009c*/ 	.byte	0x04, 0x12
        /*009e*/ 	.short	(.L_36 - .L_35)
	.align		4
.L_35:
        /*00a0*/ 	.word	index@(_Z16gpu_init_poissonPjS_jffii)
        /*00a4*/ 	.word	0x00000000
.L_36:


//--------------------- .nv.compat                --------------------------
	.section	.nv.compat,"",@"SHT_CUDA_COMPAT_INFO"
	.align	4
        /*0000*/ 	.byte	0x02, 0x09, 0x00, 0x00, 0x02, 0x02, 0x01, 0x00, 0x02, 0x05, 0x05, 0x00, 0x03, 0x07, 0x01, 0x01
        /*0010*/ 	.byte	0x02, 0x03, 0x00, 0x00, 0x02, 0x06, 0x01, 0x00, 0x04, 0x0b, 0x08, 0x00, 0x01, 0x00, 0x00, 0x00
        /*0020*/ 	.byte	0x00, 0x00, 0x00, 0x00


//--------------------- .nv.info._Z21gpu_integrate_neuronsPfS_S_S_S_PiS0_S_S_S_S_S_PjS1_S_ffiifS_S_P17curandStateXORWOWS_ --------------------------
	.section	.nv.info._Z21gpu_integrate_neuronsPfS_S_S_S_PiS0_S_S_S_S_S_PjS1_S_ffiifS_S_P17curandStateXORWOWS_,"",@"SHT_CUDA_INFO"
	.sectionflags	@""
	.align	4


	//----- nvinfo : EIATTR_CUDA_API_VERSION
	.align		4
        /*0000*/ 	.byte	0x04, 0x37
        /*0002*/ 	.short	(.L_38 - .L_37)
.L_37:
        /*0004*/ 	.word	0x00000082


	//----- nvinfo : EIATTR_KPARAM_INFO
	.align		4
.L_38:
        /*0008*/ 	.byte	0x04, 0x17
        /*000a*/ 	.short	(.L_40 - .L_39)
.L_39:
        /*000c*/ 	.word	0x00000000
        /*0010*/ 	.short	0x0017
        /*0012*/ 	.short	0x00a8
        /*0014*/ 	.byte	0x00, 0xf5, 0x21, 0x00


	//----- nvinfo : EIATTR_KPARAM_INFO
	.align		4
.L_40:
        /*0018*/ 	.byte	0x04, 0x17
        /*001a*/ 	.short	(.L_42 - .L_41)
.L_41:
        /*001c*/ 	.word	0x00000000
        /*0020*/ 	.short	0x0016
        /*0022*/ 	.short	0x00a0
        /*0024*/ 	.byte	0x00, 0xf5, 0x21, 0x00


	//----- nvinfo : EIATTR_KPARAM_INFO
	.align		4
.L_42:
        /*0028*/ 	.byte	0x04, 0x17
        /*002a*/ 	.short	(.L_44 - .L_43)
.L_43:
        /*002c*/ 	.word	0x00000000
        /*0030*/ 	.short	0x0015
        /*0032*/ 	.short	0x0098
        /*0034*/ 	.byte	0x00, 0xf5, 0x21, 0x00


	//----- nvinfo : EIATTR_KPARAM_INFO
	.align		4
.L_44:
        /*0038*/ 	.byte	0x04, 0x17
        /*003a*/ 	.short	(.L_46 - .L_45)
.L_45:
        /*003c*/ 	.word	0x00000000
        /*0040*/ 	.short	0x0014
        /*0042*/ 	.short	0x0090
        /*0044*/ 	.byte	0x00, 0xf5, 0x21, 0x00


	//----- nvinfo : EIATTR_KPARAM_INFO
	.align		4
.L_46:
        /*0048*/ 	.byte	0x04, 0x17
        /*004a*/ 	.short	(.L_48 - .L_47)
.L_47:
        /*004c*/ 	.word	0x00000000
        /*0050*/ 	.short	0x0013
        /*0052*/ 	.short	0x0088
        /*0054*/ 	.byte	0x00, 0xf0, 0x11, 0x00


	//----- nvinfo : EIATTR_KPARAM_INFO
	.align		4
.L_48:
        /*0058*/ 	.byte	0x04, 0x17
        /*005a*/ 	.short	(.L_50 - .L_49)
.L_49:
        /*005c*/ 	.word	0x00000000
        /*0060*/ 	.short	0x0012
        /*0062*/ 	.short	0x0084
        /*0064*/ 	.byte	0x00, 0xf0, 0x11, 0x00


	//----- nvinfo : EIATTR_KPARAM_INFO
	.align		4
.L_50:
        /*0068*/ 	.byte	0x04, 0x17
        /*006a*/ 	.short	(.L_52 - .L_51)
.L_51:
        /*006c*/ 	.word	0x00000000
        /*0070*/ 	.short	0x0011
        /*0072*/ 	.short	0x0080
        /*0074*/ 	.byte	0x00, 0xf0, 0x11, 0x00


	//----- nvinfo : EIATTR_KPARAM_INFO
	.align		4
.L_52:
        /*0078*/ 	.byte	0x04, 0x17
        /*007a*/ 	.short	(.L_54 - .L_53)
.L_53:
        /*007c*/ 	.word	0x00000000
        /*0080*/ 	.short	0x0010
        /*0082*/ 	.short	0x007c
        /*0084*/ 	.byte	0x00, 0xf0, 0x11, 0x00


	//----- nvinfo : EIATTR_KPARAM_INFO
	.align		4
.L_54:
        /*0088*/ 	.byte	0x04, 0x17
        /*008a*/ 	.short	(.L_56 - .L_55)
.L_55:
        /*008c*/ 	.word	0x00000000
        /*0090*/ 	.short	0x000f
        /*0092*/ 	.short	0x0078
        /*0094*/ 	.byte	0x00, 0xf0, 0x11, 0x00


	//----- nvinfo : EIATTR_KPARAM_INFO
	.align		4
.L_56:
        /*0098*/ 	.byte	0x04, 0x17
        /*009a*/ 	.short	(.L_58 - .L_57)
.L_57:
        /*009c*/ 	.word	0x00000000
        /*00a0*/ 	.short	0x000e
        /*00a2*/ 	.short	0x0070
        /*00a4*/ 	.byte	0x00, 0xf5, 0x21, 0x00


	//----- nvinfo : EIATTR_KPARAM_INFO
	.align		4
.L_58:
        /*00a8*/ 	.byte	0x04, 0x17
        /*00aa*/ 	.short	(.L_60 - .L_59)
.L_59:
        /*00ac*/ 	.word	0x00000000
        /*00b0*/ 	.short	0x000d
        /*00b2*/ 	.short	0x0068
        /*00b4*/ 	.byte	0x00, 0xf5, 0x21, 0x00


	//----- nvinfo : EIATTR_KPARAM_INFO
	.align		4
.L_60:
        /*00b8*/ 	.byte	0x04, 0x17
        /*00ba*/ 	.short	(.L_62 - .L_61)
.L_61:
        /*00bc*/ 	.word	0x00000000
        /*00c0*/ 	.short	0x000c
        /*00c2*/ 	.short	0x0060
        /*00c4*/ 	.byte	0x00, 0xf5, 0x21, 0x00


	//----- nvinfo : EIATTR_KPARAM_INFO
	.align		4
.L_62:
        /*00c8*/ 	.byte	0x04, 0x17
        /*00ca*/ 	.short	(.L_64 - .L_63)
.L_63:
        /*00cc*/ 	.word	0x00000000
        /*00d0*/ 	.short	0x000b
        /*00d2*/ 	.short	0x0058
        /*00d4*/ 	.byte	0x00, 0xf5, 0x21, 0x00


	//----- nvinfo : EIATTR_KPARAM_INFO
	.align		4
.L_64:
        /*00d8*/ 	.byte	0x04, 0x17
        /*00da*/ 	.short	(.L_66 - .L_65)
.L_65:
        /*00dc*/ 	.word	0x00000000
        /*00e0*/ 	.short	0x000a
        /*00e2*/ 	.short	0x0050
        /*00e4*/ 	.byte	0x00, 0xf5, 0x21, 0x00


	//----- nvinfo : EIATTR_KPARAM_INFO
	.align		4
.L_66:
        /*00e8*/ 	.byte	0x04, 0x17
        /*00ea*/ 	.short	(.L_68 - .L_67)
.L_67:
        /*00ec*/ 	.word	0x00000000
        /*00f0*/ 	.short	0x0009
        /*00f2*/ 	.short	0x0048
        /*00f4*/ 	.byte	0x00, 0xf5, 0x21, 0x00


	//----- nvinfo : EIATTR_KPARAM_INFO
	.align		4
.L_68:
        /*00f8*/ 	.byte	0x04, 0x17
        /*00fa*/ 	.short	(.L_70 - .L_69)
.L_69:
        /*00fc*/ 	.word	0x00000000
        /*0100*/ 	.short	0x0008
        /*0102*/ 	.short	0x0040
        /*0104*/ 	.byte	0x00, 0xf5, 0x21, 0x00


	//----- nvinfo : EIATTR_KPARAM_INFO
	.align		4
.L_70:
        /*0108*/ 	.byte	0x04, 0x17
        /*010a*/ 	.short	(.L_72 - .L_71)
.L_71:
        /*010c*/ 	.word	0x00000000
        /*0110*/ 	.short	0x0007
        /*0112*/ 	.short	0x0038
        /*0114*/ 	.byte	0x00, 0xf5, 0x21, 0x00


	//----- nvinfo : EIATTR_KPARAM_INFO
	.align		4
.L_72:
        /*0118*/ 	.byte	0x04, 0x17
        /*011a*/ 	.short	(.L_74 - .L_73)
.L_73:
        /*011c*/ 	.word	0x00000000
        /*0120*/ 	.short	0x0006
        /*0122*/ 	.short	0x0030
        /*0124*/ 	.byte	0x00, 0xf5, 0x21, 0x00


	//----- nvinfo : EIATTR_KPARAM_INFO
	.align		4
.L_74:
        /*0128*/ 	.byte	0x04, 0x17
        /*012a*/ 	.short	(.L_76 - .L_75)
.L_75:
        /*012c*/ 	.word	0x00000000
        /*0130*/ 	.short	0x0005
        /*0132*/ 	.short	0x0028
        /*0134*/ 	.byte	0x00, 0xf5, 0x21, 0x00


	//----- nvinfo : EIATTR_KPARAM_INFO
	.align		4
.L_76:
        /*0138*/ 	.byte	0x04, 0x17
        /*013a*/ 	.short	(.L_78 - .L_77)
.L_77:
        /*013c*/ 	.word	0x00000000
        /*0140*/ 	.short	0x0004
        /*0142*/ 	.short	0x0020
        /*0144*/ 	.byte	0x00, 0xf5, 0x21, 0x00


	//----- nvinfo : EIATTR_KPARAM_INFO
	.align		4
.L_78:
        /*0148*/ 	.byte	0x04, 0x17
        /*014a*/ 	.short	(.L_80 - .L_79)
.L_79:
        /*014c*/ 	.word	0x00000000
        /*0150*/ 	.short	0x0003
        /*0152*/ 	.short	0x0018
        /*0154*/ 	.byte	0x00, 0xf5, 0x21, 0x00


	//----- nvinfo : EIATTR_KPARAM_INFO
	.align		4
.L_80:
        /*0158*/ 	.byte	0x04, 0x17
        /*015a*/ 	.short	(.L_82 - .L_81)
.L_81:
        /*015c*/ 	.word	0x00000000
        /*0160*/ 	.short	0x0002
        /*0162*/ 	.short	0x0010
        /*0164*/ 	.byte	0x00, 0xf5, 0x21, 0x00


	//----- nvinfo : EIATTR_KPARAM_INFO
	.align		4
.L_82:
        /*0168*/ 	.byte	0x04, 0x17
        /*016a*/ 	.short	(.L_84 - .L_83)
.L_83:
        /*016c*/ 	.word	0x00000000
        /*0170*/ 	.short	0x0001
        /*0172*/ 	.short	0x0008
        /*0174*/ 	.byte	0x00, 0xf5, 0x21, 0x00


	//----- nvinfo : EIATTR_KPARAM_INFO
	.align		4
.L_84:
        /*0178*/ 	.byte	0x04, 0x17
        /*017a*/ 	.short	(.L_86 - .L_85)
.L_85:
        /*017c*/ 	.word	0x00000000
        /*0180*/ 	.short	0x0000
        /*0182*/ 	.short	0x0000
        /*0184*/ 	.byte	0x00, 0xf5, 0x21, 0x00


	//----- nvinfo : EIATTR_SPARSE_MMA_MASK
	.align		4
.L_86:
        /*0188*/ 	.byte	0x03, 0x50
        /*018a*/ 	.short	0x0000


	//----- nvinfo : EIATTR_MAXREG_COUNT
	.align		4
        /*018c*/ 	.byte	0x03, 0x1b
        /*018e*/ 	.short	0x00ff


	//----- nvinfo : EIATTR_MERCURY_ISA_VERSION
	.align		4
        /*0190*/ 	.byte	0x03, 0x5f
        /*0192*/ 	.short	0x0101


	//----- nvinfo : EIATTR_VRC_CTA_INIT_COUNT
	.align		4
        /*0194*/ 	.byte	0x02, 0x4a
	.zero		1
	.zero		1


	//----- nvinfo : EIATTR_EXIT_INSTR_OFFSETS
	.align		4
        /*0198*/ 	.byte	0x04, 0x1c
        /*019a*/ 	.short	(.L_88 - .L_87)


	//   ....[0]....
.L_87:
        /*019c*/ 	.word	0x00000070


	//   ....[1]....
        /*01a0*/ 	.word	0x00003f00


	//----- nvinfo : EIATTR_CRS_STACK_SIZE
	.align		4
.L_88:
        /*01a4*/ 	.byte	0x04, 0x1e
        /*01a6*/ 	.short	(.L_90 - .L_89)
.L_89:
        /*01a8*/ 	.word	0x00000000


	//----- nvinfo : EIATTR_CBANK_PARAM_SIZE
	.align		4
.L_90:
        /*01ac*/ 	.byte	0x03, 0x19
        /*01ae*/ 	.short	0x00b0


	//----- nvinfo : EIATTR_PARAM_CBANK
	.align		4
        /*01b0*/ 	.byte	0x04, 0x0a
        /*01b2*/ 	.short	(.L_92 - .L_91)
	.align		4
.L_91:
        /*01b4*/ 	.word	index@(.nv.constant0._Z21gpu_integrate_neuronsPfS_S_S_S_PiS0_S_S_S_S_S_PjS1_S_ffiifS_S_P17curandStateXORWOWS_)
        /*01b8*/ 	.short	0x0380
        /*01ba*/ 	.short	0x00b0


	//----- nvinfo : EIATTR_SW_WAR
	.align		4
.L_92:
        /*01bc*/ 	.byte	0x04, 0x36
        /*01be*/ 	.short	(.L_94 - .L_93)
.L_93:
        /*01c0*/ 	.word	0x00000008
.L_94:


//--------------------- .nv.info._Z22gpu_integrate_synapsesPfS_PiS0_S0_S0_PjS0_iii --------------------------
	.section	.nv.info._Z22gpu_integrate_synapsesPfS_PiS0_S0_S0_PjS0_iii,"",@"SHT_CUDA_INFO"
	.sectionflags	@""
	.align	4


	//----- nvinfo : EIATTR_CUDA_API_VERSION
	.align		4
        /*0000*/ 	.byte	0x04, 0x37
        /*0002*/ 	.short	(.L_96 - .L_95)
.L_95:
        /*0004*/ 	.word	0x00000082


	//----- nvinfo : EIATTR_KPARAM_INFO
	.align		4
.L_96:
        /*0008*/ 	.byte	0x04, 0x17
        /*000a*/ 	.short	(.L_98 - .L_97)
.L_97:
        /*000c*/ 	.word	0x00000000
        /*0010*/ 	.short	0x000a
        /*0012*/ 	.short	0x0048
        /*0014*/ 	.byte	0x00, 0xf0, 0x11, 0x00


	//----- nvinfo : EIATTR_KPARAM_INFO
	.align		4
.L_98:
        /*0018*/ 	.byte	0x04, 0x17
        /*001a*/ 	.short	(.L_100 - .L_99)
.L_99:
        /*001c*/ 	.word	0x00000000
        /*0020*/ 	.short	0x0009
        /*0022*/ 	.short	0x0044
        /*0024*/ 	.byte	0x00, 0xf0, 0x11, 0x00


	//----- nvinfo : EIATTR_KPARAM_INFO
	.align		4
.L_100:
        /*0028*/ 	.byte	0x04, 0x17
        /*002a*/ 	.short	(.L_102 - .L_101)
.L_101:
        /*002c*/ 	.word	0x00000000
        /*0030*/ 	.short	0x0008
        /*0032*/ 	.short	0x0040
        /*0034*/ 	.byte	0x00, 0xf0, 0x11, 0x00


	//----- nvinfo : EIATTR_KPARAM_INFO
	.align		4
.L_102:
        /*0038*/ 	.byte	0x04, 0x17
        /*003a*/ 	.short	(.L_104 - .L_103)
.L_103:
        /*003c*/ 	.word	0x00000000
        /*0040*/ 	.short	0x0007
        /*0042*/ 	.short	0x0038
        /*0044*/ 	.byte	0x00, 0xf5, 0x21, 0x00


	//----- nvinfo : EIATTR_KPARAM_INFO
	.align		4
.L_104:
        /*0048*/ 	.byte	0x04, 0x17
        /*004a*/ 	.short	(.L_106 - .L_105)
.L_105:
        /*004c*/ 	.word	0x00000000
        /*0050*/ 	.short	0x0006
        /*0052*/ 	.short	0x0030
        /*0054*/ 	.byte	0x00, 0xf5, 0x21, 0x00


	//----- nvinfo : EIATTR_KPARAM_INFO
	.align		4
.L_106:
        /*0058*/ 	.byte	0x04, 0x17
        /*005a*/ 	.short	(.L_108 - .L_107)
.L_107:
        /*005c*/ 	.word	0x00000000
        /*0060*/ 	.short	0x0005
        /*0062*/ 	.short	0x0028
        /*0064*/ 	.byte	0x00, 0xf5, 0x21, 0x00


	//----- nvinfo : EIATTR_KPARAM_INFO
	.align		4
.L_108:
        /*0068*/ 	.byte	0x04, 0x17
        /*006a*/ 	.short	(.L_110 - .L_109)
.L_109:
        /*006c*/ 	.word	0x00000000
        /*0070*/ 	.short	0x0004
        /*0072*/ 	.short	0x0020
        /*0074*/ 	.byte	0x00, 0xf5, 0x21, 0x00


	//----- nvinfo : EIATTR_KPARAM_INFO
	.align		4
.L_110:
        /*0078*/ 	.byte	0x04, 0x17
        /*007a*/ 	.short	(.L_112 - .L_111)
.L_111:
        /*007c*/ 	.word	0x00000000
        /*0080*/ 	.short	0x0003
        /*0082*/ 	.short	0x0018
        /*0084*/ 	.byte	0x00, 0xf5, 0x21, 0x00


	//----- nvinfo : EIATTR_KPARAM_INFO
	.align		4
.L_112:
        /*0088*/ 	.byte	0x04, 0x17
        /*008a*/ 	.short	(.L_114 - .L_113)
.L_113:
        /*008c*/ 	.word	0x00000000
        /*0090*/ 	.short	0x0002
        /*0092*/ 	.short	0x0010
        /*0094*/ 	.byte	0x00, 0xf5, 0x21, 0x00


	//----- nvinfo : EIATTR_KPARAM_INFO
	.align		4
.L_114:
        /*0098*/ 	.byte	0x04, 0x17
        /*009a*/ 	.short	(.L_116 - .L_115)
.L_115:
        /*009c*/ 	.word	0x00000000
        /*00a0*/ 	.short	0x0001
        /*00a2*/ 	.short	0x0008
        /*00a4*/ 	.byte	0x00, 0xf5, 0x21, 0x00


	//----- nvinfo : EIATTR_KPARAM_INFO
	.align		4
.L_116:
        /*00a8*/ 	.byte	0x04, 0x17
        /*00aa*/ 	.short	(.L_118 - .L_117)
.L_117:
        /*00ac*/ 	.word	0x00000000
        /*00b0*/ 	.short	0x0000
        /*00b2*/ 	.short	0x0000
        /*00b4*/ 	.byte	0x00, 0xf5, 0x21, 0x00


	//----- nvinfo : EIATTR_SPARSE_MMA_MASK
	.align		4
.L_118:
        /*00b8*/ 	.byte	0x03, 0x50
        /*00ba*/ 	.short	0x0000


	//----- nvinfo : EIATTR_MAXREG_COUNT
	.align		4
        /*00bc*/ 	.byte	0x03, 0x1b
        /*00be*/ 	.short	0x00ff


	//----- nvinfo : EIATTR_MERCURY_ISA_VERSION
	.align		4
        /*00c0*/ 	.byte	0x03, 0x5f
        /*00c2*/ 	.short	0x0101


	//----- nvinfo : EIATTR_VRC_CTA_INIT_COUNT
	.align		4
        /*00c4*/ 	.byte	0x02, 0x4a
	.zero		1
	.zero		1


	//----- nvinfo : EIATTR_EXIT_INSTR_OFFSETS
	.align		4
        /*00c8*/ 	.byte	0x04, 0x1c
        /*00ca*/ 	.short	(.L_120 - .L_119)


	//   ....[0]....
.L_119:
        /*00cc*/ 	.word	0x00000070


	//   ....[1]....
        /*00d0*/ 	.word	0x00000130


	//   ....[2]....
        /*00d4*/ 	.word	0x000001e0


	//   ....[3]....
        /*00d8*/ 	.word	0x000002b0


	//----- nvinfo : EIATTR_CBANK_PARAM_SIZE
	.align		4
.L_120:
        /*00dc*/ 	.byte	0x03, 0x19
        /*00de*/ 	.short	0x004c


	//----- nvinfo : EIATTR_PARAM_CBANK
	.align		4
        /*00e0*/ 	.byte	0x04, 0x0a
        /*00e2*/ 	.short	(.L_122 - .L_121)
	.align		4
.L_121:
        /*00e4*/ 	.word	index@(.nv.constant0._Z22gpu_integrate_synapsesPfS_PiS0_S0_S0_PjS0_iii)
        /*00e8*/ 	.short	0x0380
        /*00ea*/ 	.short	0x004c


	//----- nvinfo : EIATTR_SW_WAR
	.align		4
.L_122:
        /*00ec*/ 	.byte	0x04, 0x36
        /*00ee*/ 	.short	(.L_124 - .L_123)
.L_123:
        /*00f0*/ 	.word	0x00000008
.L_124:


//--------------------- .nv.info._Z14gpu_init_noiseP17curandStateXORWOWPfS1_jii --------------------------
	.section	.nv.info._Z14gpu_init_noiseP17curandStateXORWOWPfS1_jii,"",@"SHT_CUDA_INFO"
	.sectionflags	@""
	.align	4


	//----- nvinfo : EIATTR_CUDA_API_VERSION
	.align		4
        /*0000*/ 	.byte	0x04, 0x37
        /*0002*/ 	.short	(.L_126 - .L_125)
.L_125:
        /*0004*/ 	.word	0x00000082


	//----- nvinfo : EIATTR_KPARAM_INFO
	.align		4
.L_126:
        /*0008*/ 	.byte	0x04, 0x17
        /*000a*/ 	.short	(.L_128 - .L_127)
.L_127:
        /*000c*/ 	.word	0x00000000
        /*0010*/ 	.short	0x0005
        /*0012*/ 	.short	0x0020
        /*0014*/ 	.byte	0x00, 0xf0, 0x11, 0x00


	//----- nvinfo : EIATTR_KPARAM_INFO
	.align		4
.L_128:
        /*0018*/ 	.byte	0x04, 0x17
        /*001a*/ 	.short	(.L_130 - .L_129)
.L_129:
        /*001c*/ 	.word	0x00000000
        /*0020*/ 	.short	0x0004
        /*0022*/ 	.short	0x001c
        /*0024*/ 	.byte	0x00, 0xf0, 0x11, 0x00


	//----- nvinfo : EIATTR_KPARAM_INFO
	.align		4
.L_130:
        /*0028*/ 	.byte	0x04, 0x17
        /*002a*/ 	.short	(.L_132 - .L_131)
.L_131:
        /*002c*/ 	.word	0x00000000
        /*0030*/ 	.short	0x0003
        /*0032*/ 	.short	0x0018
        /*0034*/ 	.byte	0x00, 0xf0, 0x11, 0x00


	//----- nvinfo : EIATTR_KPARAM_INFO
	.align		4
.L_132:
        /*0038*/ 	.byte	0x04, 0x17
        /*003a*/ 	.short	(.L_134 - .L_133)
.L_133:
        /*003c*/ 	.word	0x00000000
        /*0040*/ 	.short	0x0002
        /*0042*/ 	.short	0x0010
        /*0044*/ 	.byte	0x00, 0xf5, 0x21, 0x00


	//----- nvinfo : EIATTR_KPARAM_INFO
	.align		4
.L_134:
        /*0048*/ 	.byte	0x04, 0x17
        /*004a*/ 	.short	(.L_136 - .L_135)
.L_135:
        /*004c*/ 	.word	0x00000000
        /*0050*/ 	.short	0x0001
        /*0052*/ 	.short	0x0008
        /*0054*/ 	.byte	0x00, 0xf5, 0x21, 0x00


	//----- nvinfo : EIATTR_KPARAM_INFO
	.align		4
.L_136:
        /*0058*/ 	.byte	0x04, 0x17
        /*005a*/ 	.short	(.L_138 - .L_137)
.L_137:
        /*005c*/ 	.word	0x00000000
        /*0060*/ 	.short	0x0000
        /*0062*/ 	.short	0x0000
        /*0064*/ 	.byte	0x00, 0xf5, 0x21, 0x00


	//----- nvinfo : EIATTR_SPARSE_MMA_MASK
	.align		4
.L_138:
        /*0068*/ 	.byte	0x03, 0x50
        /*006a*/ 	.short	0x0000


	//----- nvinfo : EIATTR_MAXREG_COUNT
	.align		4
        /*006c*/ 	.byte	0x03, 0x1b
        /*006e*/ 	.short	0x00ff


	//----- nvinfo : EIATTR_MERCURY_ISA_VERSION
	.align		4
        /*0070*/ 	.byte	0x03, 0x5f
        /*0072*/ 	.short	0x0101


	//----- nvinfo : EIATTR_VRC_CTA_INIT_COUNT
	.align		4
        /*0074*/ 	.byte	0x02, 0x4a
	.zero		1
	.zero		1


	//----- nvinfo : EIATTR_EXIT_INSTR_OFFSETS
	.align		4
        /*0078*/ 	.byte	0x04, 0x1c
        /*007a*/ 	.short	(.L_140 - .L_139)


	//   ....[0]....
.L_139:
        /*007c*/ 	.word	0x00000070


	//   ....[1]....
        /*0080*/ 	.word	0x00001020


	//----- nvinfo : EIATTR_CRS_STACK_SIZE
	.align		4
.L_140:
        /*0084*/ 	.byte	0x04, 0x1e
        /*0086*/ 	.short	(.L_142 - .L_141)
.L_141:
        /*0088*/ 	.word	0x00000000


	//----- nvinfo : EIATTR_CBANK_PARAM_SIZE
	.align		4
.L_142:
        /*008c*/ 	.byte	0x03, 0x19
        /*008e*/ 	.short	0x0024


	//----- nvinfo : EIATTR_PARAM_CBANK
	.align		4
        /*0090*/ 	.byte	0x04, 0x0a
        /*0092*/ 	.short	(.L_144 - .L_143)
	.align		4
.L_143:
        /*0094*/ 	.word	index@(.nv.constant0._Z14gpu_init_noiseP17curandStateXORWOWPfS1_jii)
        /*0098*/ 	.short	0x0380
        /*009a*/ 	.short	0x0024


	//----- nvinfo : EIATTR_SW_WAR
	.align		4
.L_144:
        /*009c*/ 	.byte	0x04, 0x36
        /*009e*/ 	.short	(.L_146 - .L_145)
.L_145:
        /*00a0*/ 	.word	0x00000008
.L_146:


//--------------------- .nv.info._Z16gpu_init_poissonPjS_jffii --------------------------
	.section	.nv.info._Z16gpu_init_poissonPjS_jffii,"",@"SHT_CUDA_INFO"
	.sectionflags	@""
	.align	4


	//----- nvinfo : EIATTR_CUDA_API_VERSION
	.align		4
        /*0000*/ 	.byte	0x04, 0x37
        /*0002*/ 	.short	(.L_148 - .L_147)
.L_147:
        /*0004*/ 	.word	0x00000082


	//----- nvinfo : EIATTR_KPARAM_INFO
	.align		4
.L_148:
        /*0008*/ 	.byte	0x04, 0x17
        /*000a*/ 	.short	(.L_150 - .L_149)
.L_149:
        /*000c*/ 	.word	0x00000000
        /*0010*/ 	.short	0x0006
        /*0012*/ 	.short	0x0020
        /*0014*/ 	.byte	0x00, 0xf0, 0x11, 0x00


	//----- nvinfo : EIATTR_KPARAM_INFO
	.align		4
.L_150:
        /*0018*/ 	.byte	0x04, 0x17
        /*001a*/ 	.short	(.L_152 - .L_151)
.L_151:
        /*001c*/ 	.word	0x00000000
        /*0020*/ 	.short	0x0005
        /*0022*/ 	.short	0x001c
        /*0024*/ 	.byte	0x00, 0xf0, 0x11, 0x00


	//----- nvinfo : EIATTR_KPARAM_INFO
	.align		4
.L_152:
        /*0028*/ 	.byte	0x04, 0x17
        /*002a*/ 	.short	(.L_154 - .L_153)
.L_153:
        /*002c*/ 	.word	0x00000000
        /*0030*/ 	.short	0x0004
        /*0032*/ 	.short	0x0018
        /*0034*/ 	.byte	0x00, 0xf0, 0x11, 0x00


	//----- nvinfo : EIATTR_KPARAM_INFO
	.align		4
.L_154:
        /*0038*/ 	.byte	0x04, 0x17
        /*003a*/ 	.short	(.L_156 - .L_155)
.L_155:
        /*003c*/ 	.word	0x00000000
        /*0040*/ 	.short	0x0003
        /*0042*/ 	.short	0x0014
        /*0044*/ 	.byte	0x00, 0xf0, 0x11, 0x00


	//----- nvinfo : EIATTR_KPARAM_INFO
	.align		4
.L_156:
        /*0048*/ 	.byte	0x04, 0x17
        /*004a*/ 	.short	(.L_158 - .L_157)
.L_157:
        /*004c*/ 	.word	0x00000000
        /*0050*/ 	.short	0x0002
        /*0052*/ 	.short	0x0010
        /*0054*/ 	.byte	0x00, 0xf0, 0x11, 0x00


	//----- nvinfo : EIATTR_KPARAM_INFO
	.align		4
.L_158:
        /*0058*/ 	.byte	0x04, 0x17
        /*005a*/ 	.short	(.L_160 - .L_159)
.L_159:
        /*005c*/ 	.word	0x00000000
        /*0060*/ 	.short	0x0001
        /*0062*/ 	.short	0x0008
        /*0064*/ 	.byte	0x00, 0xf5, 0x21, 0x00


	//----- nvinfo : EIATTR_KPARAM_INFO
	.align		4
.L_160:
        /*0068*/ 	.byte	0x04, 0x17
        /*006a*/ 	.short	(.L_162 - .L_161)
.L_161:
        /*006c*/ 	.word	0x00000000
        /*0070*/ 	.short	0x0000
        /*0072*/ 	.short	0x0000
        /*0074*/ 	.byte	0x00, 0xf5, 0x21, 0x00


	//----- nvinfo : EIATTR_SPARSE_MMA_MASK
	.align		4
.L_162:
        /*0078*/ 	.byte	0x03, 0x50
        /*007a*/ 	.short	0x0000


	//----- nvinfo : EIATTR_MAXREG_COUNT
	.align		4
        /*007c*/ 	.byte	0x03, 0x1b
        /*007e*/ 	.short	0x00ff


	//----- nvinfo : EIATTR_MERCURY_ISA_VERSION
	.align		4
        /*0080*/ 	.byte	0x03, 0x5f
        /*0082*/ 	.short	0x0101


	//----- nvinfo : EIATTR_VRC_CTA_INIT_COUNT
	.align		4
        /*0084*/ 	.byte	0x02, 0x4a
	.zero		1
	.zero		1


	//----- nvinfo : EIATTR_EXIT_INSTR_OFFSETS
	.align		4
        /*0088*/ 	.byte	0x04, 0x1c
        /*008a*/ 	.short	(.L_164 - .L_163)


	//   ....[0]....
.L_163:
        /*008c*/ 	.word	0x00000070


	//   ....[1]....
        /*0090*/ 	.word	0x00000630


	//----- nvinfo : EIATTR_CRS_STACK_SIZE
	.align		4
.L_164:
        /*0094*/ 	.byte	0x04, 0x1e
        /*0096*/ 	.short	(.L_166 - .L_165)
.L_165:
        /*0098*/ 	.word	0x00000000


	//----- nvinfo : EIATTR_CBANK_PARAM_SIZE
	.align		4
.L_166:
        /*009c*/ 	.byte	0x03, 0x19
        /*009e*/ 	.short	0x0024


	//----- nvinfo : EIATTR_PARAM_CBANK
	.align		4
        /*00a0*/ 	.byte	0x04, 0x0a
        /*00a2*/ 	.short	(.L_168 - .L_167)
	.align		4
.L_167:
        /*00a4*/ 	.word	index@(.nv.constant0._Z16gpu_init_poissonPjS_jffii)
        /*00a8*/ 	.short	0x0380
        /*00aa*/ 	.short	0x0024


	//----- nvinfo : EIATTR_SW_WAR
	.align		4
.L_168:
        /*00ac*/ 	.byte	0x04, 0x36
        /*00ae*/ 	.short	(.L_170 - .L_169)
.L_169:
        /*00b0*/ 	.word	0x00000008
.L_170:


//--------------------- .nv.callgraph             --------------------------
	.section	.nv.callgraph,"",@"SHT_CUDA_CALLGRAPH"
	.align	4
	.sectionentsize	8
	.align		4
        /*0000*/ 	.word	0x00000000
	.align		4
        /*0004*/ 	.word	0xffffffff
	.align		4
        /*0008*/ 	.word	0x00000000
	.align		4
        /*000c*/ 	.word	0xfffffffe
	.align		4
        /*0010*/ 	.word	0x00000000
	.align		4
        /*0014*/ 	.word	0xfffffffd
	.align		4
        /*0018*/ 	.word	0x00000000
	.align		4
        /*001c*/ 	.word	0xfffffffc


//--------------------- .nv.constant4             --------------------------
	.section	.nv.constant4,"a",@progbits
	.align	8
	.align		8
.nv.constant4:
        /*0000*/ 	.dword	precalc_xorwow_matrix
	.align		8
        /*0008*/ 	.dword	precalc_xorwow_offset_matrix
	.align		8
        /*0010*/ 	.dword	mrg32k3aM1
	.align		8
        /*0018*/ 	.dword	mrg32k3aM2
	.align		8
        /*0020*/ 	.dword	mrg32k3aM1SubSeq
	.align		8
        /*0028*/ 	.dword	mrg32k3aM2SubSeq
	.align		8
        /*0030*/ 	.dword	mrg32k3aM1Seq
	.align		8
        /*0038*/ 	.dword	mrg32k3aM2Seq


//--------------------- .nv.constant3             --------------------------
	.section	.nv.constant3,"a",@progbits
	.align	8
.nv.constant3:
	.type		__cr_lgamma_table,@object
	.size		__cr_lgamma_table,(.L_8 - __cr_lgamma_table)
__cr_lgamma_table:
        /*0000*/ 	.byte	0x00, 0x00, 0x00, 0x00, 0x00, 0x00, 0x00, 0x00, 0x00, 0x00, 0x00, 0x00, 0x00, 0x00, 0x00, 0x00
        /*0010*/ 	.byte	0xef, 0x39, 0xfa, 0xfe, 0x42, 0x2e, 0xe6, 0x3f, 0x02, 0x20, 0x2a, 0xfa, 0x0b, 0xab, 0xfc, 0x3f
        /*0020*/ 	.byte	0xf9, 0x2c, 0x92, 0x7c, 0xa7, 0x6c, 0x09, 0x40, 0xc9, 0x79, 0x44, 0x3c, 0x64, 0x26, 0x13, 0x40
        /*0030*/ 	.byte	0xca, 0x01, 0xcf, 0x3a, 0x27, 0x51, 0x1a, 0x40, 0x30, 0xcc, 0x2d, 0xf3, 0xe1, 0x0c, 0x21, 0x40
        /*0040*/ 	.byte	0x0d, 0xb7, 0xfc, 0x82, 0x8e, 0x35, 0x25, 0x40
.L_8:


//--------------------- .text._Z21gpu_integrate_neuronsPfS_S_S_S_PiS0_S_S_S_S_S_PjS1_S_ffiifS_S_P17curandStateXORWOWS_ --------------------------
	.section	.text._Z21gpu_integrate_neuronsPfS_S_S_S_PiS0_S_S_S_S_S_PjS1_S_ffiifS_S_P17curandStateXORWOWS_,"ax",@progbits
	.align	128
        .global         _Z21gpu_integrate_neuronsPfS_S_S_S_PiS0_S_S_S_S_S_PjS1_S_ffiifS_S_P17curandStateXORWOWS_
        .type           _Z21gpu_integrate_neuronsPfS_S_S_S_PiS0_S_S_S_S_S_PjS1_S_ffiifS_S_P17curandStateXORWOWS_,@function
        .size           _Z21gpu_integrate_neuronsPfS_S_S_S_PiS0_S_S_S_S_S_PjS1_S_ffiifS_S_P17curandStateXORWOWS_,(.L_x_98 - _Z21gpu_integrate_neuronsPfS_S_S_S_PiS0_S_S_S_S_S_PjS1_S_ffiifS_S_P17curandStateXORWOWS_)
        .other          _Z21gpu_integrate_neuronsPfS_S_S_S_PiS0_S_S_S_S_S_PjS1_S_ffiifS_S_P17curandStateXORWOWS_,@"STO_CUDA_ENTRY STV_DEFAULT"
_Z21gpu_integrate_neuronsPfS_S_S_S_PiS0_S_S_S_S_S_PjS1_S_ffiifS_S_P17curandStateXORWOWS_:
.text._Z21gpu_integrate_neuronsPfS_S_S_S_PiS0_S_S_S_S_S_PjS1_S_ffiifS_S_P17curandStateXORWOWS_:
[----:B------:R-:W-:Y:S01]  /*0000*/  LDC R1, c[0x0][0x37c] ;  /* 0x0000df00ff017b82 */ /* 0x000fe20000000800 */
[----:B------:R-:W0:Y:S07]  /*0010*/  S2R R0, SR_TID.X ;  /* 0x0000000000007919 */ /* 0x000e2e0000002100 */
[----:B------:R-:W0:Y:S01]  /*0020*/  S2UR UR4, SR_CTAID.X ;  /* 0x00000000000479c3 */ /* 0x000e220000002500 */
[----:B------:R-:W1:Y:S07]  /*0030*/  LDCU UR5, c[0x0][0x400] ;  /* 0x00008000ff0577ac */ /* 0x000e6e0008000800 */
[----:B------:R-:W0:Y:S02]  /*0040*/  LDC R37, c[0x0][0x360] ;  /* 0x0000d800ff257b82 */ /* 0x000e240000000800 */
[----:B0-----:R-:W-:-:S05]  /*0050*/  IMAD R37, R37, UR4, R0 ;  /* 0x0000000425257c24 */ /* 0x001fca000f8e0200 */
[----:B-1----:R-:W-:-:S13]  /*0060*/  ISETP.GE.AND P0, PT, R37, UR5, PT ;  /* 0x0000000525007c0c */ /* 0x002fda000bf06270 */
[----:B------:R-:W-:Y:S05]  /*0070*/  @P0 EXIT ;  /* 0x000000000000094d */ /* 0x000fea0003800000 */
[----:B------:R-:W0:Y:S01]  /*0080*/  LDC.64 R52, c[0x0][0x3d8] ;  /* 0x0000f600ff347b82 */ /* 0x000e220000000a00 */
[----:B------:R-:W1:Y:S01]  /*0090*/  LDCU.64 UR4, c[0x0][0x358] ;  /* 0x00006b00ff0477ac */ /* 0x000e620008000a00 */
[----:B------:R-:W2:Y:S06]  /*00a0*/  LDCU UR6, c[0x0][0x408] ;  /* 0x00008100ff0677ac */ /* 0x000eac0008000800 */
[----:B------:R-:W3:Y:S01]  /*00b0*/  LDC.64 R4, c[0x0][0x3d0] ;  /* 0x0000f400ff047b82 */ /* 0x000ee20000000a00 */
[----:B------:R-:W4:Y:S07]  /*00c0*/  LDCU UR7, c[0x0][0x3f8] ;  /* 0x00007f00ff0777ac */ /* 0x000f2e0008000800 */
[----:B------:R-:W5:Y:S01]  /*00d0*/  LDC.64 R50, c[0x0][0x3c8] ;  /* 0x0000f200ff327b82 */ /* 0x000f620000000a00 */
[----:B0-----:R-:W-:-:S07]  /*00e0*/  IMAD.WIDE R52, R37, 0x4, R52 ;  /* 0x0000000425347825 */ /* 0x001fce00078e0234 */
[----:B------:R-:W0:Y:S01]  /*00f0*/  LDC.64 R8, c[0x0][0x3c0] ;  /* 0x0000f000ff087b82 */ /* 0x000e220000000a00 */
[----:B-1----:R-:W2:Y:S01]  /*0100*/  LDG.E R7, desc[UR4][R52.64] ;  /* 0x0000000434077981 */ /* 0x002ea2000c1e1900 */
[----:B---3--:R-:W-:-:S05]  /*0110*/  IMAD.WIDE R4, R37, 0x4, R4 ;  /* 0x0000000425047825 */ /* 0x008fca00078e0204 */
[----:B------:R-:W2:Y:S01]  /*0120*/  LDG.E R0, desc[UR4][R4.64] ;  /* 0x0000000404007981 */ /* 0x000ea2000c1e1900 */
[----:B-----5:R-:W-:-:S04]  /*0130*/  IMAD.WIDE R50, R37, 0x4, R50 ;  /* 0x0000000425327825 */ /* 0x020fc800078e0232 */
[----:B--2---:R-:W-:-:S04]  /*0140*/  FFMA R0, R0, UR6, R7 ;  /* 0x0000000600007c23 */ /* 0x004fc80008000007 */
[----:B----4-:R-:W-:Y:S02]  /*0150*/  FMUL R3, R0, UR7 ;  /* 0x0000000700037c20 */ /* 0x010fe40008400000 */
[----:B------:R-:W2:Y:S04]  /*0160*/  LDG.E R0, desc[UR4][R50.64] ;  /* 0x0000000432007981 */ /* 0x000ea8000c1e1900 */
[----:B------:R1:W-:Y:S04]  /*0170*/  STG.E desc[UR4][R52.64], R3 ;  /* 0x0000000334007986 */ /* 0x0003e8000c101904 */
[----:B------:R-:W3:Y:S01]  /*0180*/  LDG.E R2, desc[UR4][R4.64] ;  /* 0x0000000404027981 */ /* 0x000ee2000c1e1900 */
[----:B0-----:R-:W-:-:S04]  /*0190*/  IMAD.WIDE R8, R37, 0x4, R8 ;  /* 0x0000000425087825 */ /* 0x001fc800078e0208 */
[----:B---3--:R-:W-:-:S05]  /*01a0*/  FMUL R11, R2, UR7 ;  /* 0x00000007020b7c20 */ /* 0x008fca0008400000 */
[----:B------:R0:W-:Y:S04]  /*01b0*/  STG.E desc[UR4][R4.64], R11 ;  /* 0x0000000b04007986 */ /* 0x0001e8000c101904 */
[----:B------:R-:W3:Y:S04]  /*01c0*/  LDG.E R13, desc[UR4][R50.64] ;  /* 0x00000004320d7981 */ /* 0x000ee8000c1e1900 */
[----:B------:R-:W3:Y:S02]  /*01d0*/  LDG.E R2, desc[UR4][R8.64] ;  /* 0x0000000408027981 */ /* 0x000ee4000c1e1900 */
[----:B---3--:R-:W-:-:S04]  /*01e0*/  FFMA R2, R2, UR6, R13 ;  /* 0x0000000602027c23 */ /* 0x008fc8000800000d */
[----:B------:R-:W-:Y:S02]  /*01f0*/  FMUL R13, R2, UR7 ;  /* 0x00000007020d7c20 */ /* 0x000fe40008400000 */
[----:B-1----:R-:W1:Y:S03]  /*0200*/  LDC.64 R2, c[0x0][0x3e0] ;  /* 0x0000f800ff027b82 */ /* 0x002e660000000a00 */
[----:B------:R0:W-:Y:S04]  /*0210*/  STG.E desc[UR4][R50.64], R13 ;  /* 0x0000000d32007986 */ /* 0x0001e8000c101904 */
[----:B------:R-:W3:Y:S01]  /*0220*/  LDG.E R6, desc[UR4][R8.64] ;  /* 0x0000000408067981 */ /* 0x000ee2000c1e1900 */
[----:B-1----:R-:W-:-:S04]  /*0230*/  IMAD.WIDE R2, R37, 0x4, R2 ;  /* 0x0000000425027825 */ /* 0x002fc800078e0202 */
[----:B---3--:R-:W-:Y:S01]  /*0240*/  FMUL R15, R6, UR7 ;  /* 0x00000007060f7c20 */ /* 0x008fe20008400000 */
[----:B------:R-:W1:Y:S04]  /*0250*/  LDCU UR7, c[0x0][0x404] ;  /* 0x00008080ff0777ac */ /* 0x000e680008000800 */
[----:B------:R0:W-:Y:S04]  /*0260*/  STG.E desc[UR4][R8.64], R15 ;  /* 0x0000000f08007986 */ /* 0x0001e8000c101904 */
[----:B------:R-:W1:Y:S01]  /*0270*/  LDG.E R6, desc[UR4][R2.64] ;  /* 0x0000000402067981 */ /* 0x000e62000c1e1900 */
[----:B------:R-:W-:Y:S01]  /*0280*/  BSSY.RECONVERGENT B2, `(.L_x_0) ;  /* 0x000004e000027945 */ /* 0x000fe20003800200 */
[----:B--2---:R-:W-:Y:S01]  /*0290*/  FADD R7, R7, R0 ;  /* 0x0000000007077221 */ /* 0x004fe20000000000 */
[----:B-1----:R-:W-:-:S13]  /*02a0*/  ISETP.NE.AND P0, PT, R6, UR7, PT ;  /* 0x0000000706007c0c */ /* 0x002fda000bf05270 */
[----:B0-----:R-:W-:Y:S05]  /*02b0*/  @P0 BRA `(.L_x_1) ;  /* 0x0000000400280947 */ /* 0x001fea0003800000 */
[----:B------:R-:W0:Y:S01]  /*02c0*/  LDC.64 R8, c[0x0][0x3f0] ;  /* 0x0000fc00ff087b82 */ /* 0x000e220000000a00 */
[----:B------:R-:W2:Y:S07]  /*02d0*/  LDG.E R11, desc[UR4][R4.64] ;  /* 0x00000004040b7981 */ /* 0x000eae000c1e1900 */
[----:B------:R-:W1:Y:S01]  /*02e0*/  LDC R6, c[0x0][0x3fc] ;  /* 0x0000ff00ff067b82 */ /* 0x000e620000000800 */
[----:B0-----:R-:W-:-:S06]  /*02f0*/  IMAD.WIDE R8, R37, 0x4, R8 ;  /* 0x0000000425087825 */ /* 0x001fcc00078e0208 */
[----:B------:R0:W2:Y:S01]  /*0300*/  LDG.E R8, desc[UR4][R8.64] ;  /* 0x0000000408087981 */ /* 0x0000a2000c1e1900 */
[----:B-1----:R-:W-:-:S04]  /*0310*/  FMUL R6, R6, UR6 ;  /* 0x0000000606067c20 */ /* 0x002fc80008400000 */
[----:B------:R-:W1:Y:S01]  /*0320*/  MUFU.RCP R13, R6 ;  /* 0x00000006000d7308 */ /* 0x000e620000001000 */
[----:B------:R-:W-:Y:S02]  /*0330*/  UMOV UR7, 0x447a0000 ;  /* 0x447a000000077882 */ /* 0x000fe40000000000 */
[----:B------:R-:W-:-:S05]  /*0340*/  MOV R15, UR7 ;  /* 0x00000007000f7c02 */ /* 0x000fca0008000f00 */
[----:B------:R-:W3:Y:S01]  /*0350*/  FCHK P0, -R15, R6 ;  /* 0x000000060f007302 */ /* 0x000ee20000000100 */
[----:B-1----:R-:W-:-:S04]  /*0360*/  FFMA R0, -R6, R13, 1 ;  /* 0x3f80000006007423 */ /* 0x002fc8000000010d */
[----:B------:R-:W-:-:S04]  /*0370*/  FFMA R0, R13, R0, R13 ;  /* 0x000000000d007223 */ /* 0x000fc8000000000d */
[----:B0-----:R-:W-:Y:S01]  /*0380*/  FFMA R9, R0, -1000, RZ ;  /* 0xc47a000000097823 */ /* 0x001fe200000000ff */
[----:B--2---:R-:W-:-:S05]  /*0390*/  FADD R11, R8, R11 ;  /* 0x0000000b080b7221 */ /* 0x004fca0000000000 */
[----:B------:R0:W-:Y:S01]  /*03a0*/  STG.E desc[UR4][R4.64], R11 ;  /* 0x0000000b04007986 */ /* 0x0001e2000c101904 */
[----:B------:R-:W-:-:S04]  /*03b0*/  FFMA R8, -R6, R9, -1000 ;  /* 0xc47a000006087423 */ /* 0x000fc80000000109 */
[----:B------:R-:W-:Y:S01]  /*03c0*/  FFMA R0, R0, R8, R9 ;  /* 0x0000000800007223 */ /* 0x000fe20000000009 */
[----:B---3--:R-:W-:Y:S06]  /*03d0*/  @!P0 BRA `(.L_x_2) ;  /* 0x0000000000148947 */ /* 0x008fec0003800000 */
[----:B0-----:R-:W-:Y:S01]  /*03e0*/  HFMA2 R4, -RZ, RZ, -4.4765625, 0 ;  /* 0xc47a0000ff047431 */ /* 0x001fe200000001ff */
[----:B------:R-:W-:Y:S02]  /*03f0*/  MOV R5, R6 ;  /* 0x0000000600057202 */ /* 0x000fe40000000f00 */
[----:B------:R-:W-:-:S07]  /*0400*/  MOV R34, 0x420 ;  /* 0x0000042000227802 */ /* 0x000fce0000000f00 */
[----:B------:R-:W-:Y:S05]  /*0410*/  CALL.REL.NOINC `($__internal_0_$__cuda_sm3x_div_rn_noftz_f32_slowpath) ;  /* 0x0000003800bc7944 */ /* 0x000fea0003c00000 */
[----:B------:R-:W-:-:S07]  /*0420*/  MOV R0, R4 ;  /* 0x0000000400007202 */ /* 0x000fce0000000f00 */
.L_x_2:
[----:B0-----:R-:W0:Y:S02]  /*0430*/  LDC.64 R4, c[0x0][0x3e8] ;  /* 0x0000fa00ff047b82 */ /* 0x001e240000000a00 */
[----:B0-----:R-:W-:-:S05]  /*0440*/  IMAD.WIDE R4, R37, 0x4, R4 ;  /* 0x0000000425047825 */ /* 0x001fca00078e0204 */
[----:B------:R-:W2:Y:S02]  /*0450*/  LDG.E R8, desc[UR4][R4.64] ;  /* 0x0000000404087981 */ /* 0x000ea4000c1e1900 */
[----:B--2---:R-:W-:-:S06]  /*0460*/  IMAD.WIDE.U32 R8, R8, 0x41a7, RZ ;  /* 0x000041a708087825 */ /* 0x004fcc00078e00ff */
[----:B------:R-:W-:-:S04]  /*0470*/  IMAD.WIDE.U32 R10, R9, 0x10001, RZ ;  /* 0x00010001090a7825 */ /* 0x000fc800078e00ff */
[----:B------:R-:W-:-:S04]  /*0480*/  IMAD.WIDE.U32 R12, P0, R8, 0x8000, R10 ;  /* 0x00008000080c7825 */ /* 0x000fc8000780000a */
[----:B------:R-:W-:Y:S01]  /*0490*/  IMAD.WIDE.U32 R10, R8, 0x10001, RZ ;  /* 0x00010001080a7825 */ /* 0x000fe200078e00ff */
[----:B------:R-:W-:Y:S02]  /*04a0*/  IADD3.X R15, PT, PT, RZ, RZ, RZ, P0, !PT ;  /* 0x000000ffff0f7210 */ /* 0x000fe400007fe4ff */
[----:B------:R-:W-:Y:S02]  /*04b0*/  MOV R14, R13 ;  /* 0x0000000d000e7202 */ /* 0x000fe40000000f00 */
[----:B------:R-:W-:-:S05]  /*04c0*/  IADD3 RZ, P0, PT, R11, R12, RZ ;  /* 0x0000000c0bff7210 */ /* 0x000fca0007f1e0ff */
[----:B------:R-:W-:-:S05]  /*04d0*/  IMAD.WIDE.U32.X R10, R9, 0x8000, R14, P0 ;  /* 0x00008000090a7825 */ /* 0x000fca00000e040e */
[----:B------:R-:W-:-:S05]  /*04e0*/  SHF.R.U64 R15, R10, 0xe, R11 ;  /* 0x0000000e0a0f7819 */ /* 0x000fca000000120b */
[----:B------:R-:W-:-:S05]  /*04f0*/  IMAD.WIDE.U32 R8, R15, -0x7fffffff, R8 ;  /* 0x800000010f087825 */ /* 0x000fca00078e0008 */
[----:B------:R0:W-:Y:S04]  /*0500*/  STG.E desc[UR4][R4.64], R8 ;  /* 0x0000000804007986 */ /* 0x0001e8000c101904 */
[----:B------:R-:W2:Y:S01]  /*0510*/  LDG.E R13, desc[UR4][R2.64] ;  /* 0x00000004020d7981 */ /* 0x000ea2000c1e1900 */
[----:B------:R-:W-:-:S05]  /*0520*/  SHF.R.U32.HI R10, RZ, 0xe, R11 ;  /* 0x0000000eff0a7819 */ /* 0x000fca000001160b */
[----:B------:R-:W-:-:S05]  /*0530*/  IMAD R10, R10, -0x7fffffff, RZ ;  /* 0x800000010a0a7824 */ /* 0x000fca00078e02ff */
[----:B------:R-:W-:Y:S02]  /*0540*/  IADD3 R11, PT, PT, R9, -R15, R10 ;  /* 0x8000000f090b7210 */ /* 0x000fe40007ffe00a */
[----:B------:R-:W-:Y:S01]  /*0550*/  MOV R10, R8 ;  /* 0x00000008000a7202 */ /* 0x000fe20000000f00 */
[----:B0-----:R-:W-:-:S05]  /*0560*/  HFMA2 R8, -RZ, RZ, 1.5048828125, 33.21875 ;  /* 0x3e055027ff087431 */ /* 0x001fca00000001ff */
[----:B------:R-:W0:Y:S02]  /*0570*/  I2F.U64 R10, R10 ;  /* 0x0000000a000a7312 */ /* 0x000e240000301000 */
[----:B0-----:R-:W-:-:S05]  /*0580*/  FMUL R6, R10, 4.6566128730773925781e-10 ;  /* 0x300000000a067820 */ /* 0x001fca0000400000 */
[----:B------:R-:W-:-:S13]  /*0590*/  FSETP.GEU.AND P0, PT, R6, 1.175494350822287508e-38, PT ;  /* 0x008000000600780b */ /* 0x000fda0003f0e000 */
[----:B------:R-:W-:-:S05]  /*05a0*/  @!P0 FMUL R6, R6, 8388608 ;  /* 0x4b00000006068820 */ /* 0x000fca0000400000 */
[----:B------:R-:W-:-:S04]  /*05b0*/  IADD3 R9, PT, PT, R6, -0x3f2aaaab, RZ ;  /* 0xc0d5555506097810 */ /* 0x000fc80007ffe0ff */
[----:B------:R-:W-:-:S04]  /*05c0*/  LOP3.LUT R9, R9, 0xff800000, RZ, 0xc0, !PT ;  /* 0xff80000009097812 */ /* 0x000fc800078ec0ff */
[-C--:B------:R-:W-:Y:S02]  /*05d0*/  IADD3 R4, PT, PT, R6, -R9.reuse, RZ ;  /* 0x8000000906047210 */ /* 0x080fe40007ffe0ff */
[----:B------:R-:W-:-:S03]  /*05e0*/  I2FP.F32.S32 R9, R9 ;  /* 0x0000000900097245 */ /* 0x000fc60000201400 */
[----:B------:R-:W-:-:S04]  /*05f0*/  FADD R5, R4, -1 ;  /* 0xbf80000004057421 */ /* 0x000fc80000000000 */
[----:B------:R-:W-:-:S04]  /*0600*/  FFMA R4, R5, -R8, 0.14084610342979431152 ;  /* 0x3e1039f605047423 */ /* 0x000fc80000000808 */
[----:B------:R-:W-:-:S04]  /*0610*/  FFMA R4, R5, R4, -0.12148627638816833496 ;  /* 0xbdf8cdcc05047423 */ /* 0x000fc80000000004 */
[----:B------:R-:W-:-:S04]  /*0620*/  FFMA R4, R5, R4, 0.13980610668659210205 ;  /* 0x3e0f295505047423 */ /* 0x000fc80000000004 */
[----:B------:R-:W-:-:S04]  /*0630*/  FFMA R4, R5, R4, -0.16684235632419586182 ;  /* 0xbe2ad8b905047423 */ /* 0x000fc80000000004 */
[----:B------:R-:W-:-:S04]  /*0640*/  FFMA R4, R5, R4, 0.20012299716472625732 ;  /* 0x3e4ced0b05047423 */ /* 0x000fc80000000004 */
[----:B------:R-:W-:-:S04]  /*0650*/  FFMA R4, R5, R4, -0.24999669194221496582 ;  /* 0xbe7fff2205047423 */ /* 0x000fc80000000004 */
[----:B------:R-:W-:-:S04]  /*0660*/  FFMA R4, R5, R4, 0.33333182334899902344 ;  /* 0x3eaaaa7805047423 */ /* 0x000fc80000000004 */
[C---:B------:R-:W-:Y:S01]  /*0670*/  FFMA R8, R5.reuse, R4, -0.5 ;  /* 0xbf00000005087423 */ /* 0x040fe20000000004 */
[----:B------:R-:W-:Y:S02]  /*0680*/  FSEL R4, RZ, -23, P0 ;  /* 0xc1b80000ff047808 */ /* 0x000fe40000000000 */
[----:B------:R-:W-:Y:S01]  /*0690*/  ISETP.GT.U32.AND P0, PT, R6, 0x7f7fffff, PT ;  /* 0x7f7fffff0600780c */ /* 0x000fe20003f04070 */
[----:B------:R-:W-:Y:S02]  /*06a0*/  FMUL R8, R5, R8 ;  /* 0x0000000805087220 */ /* 0x000fe40000400000 */
[----:B------:R-:W-:Y:S01]  /*06b0*/  FFMA R4, R9, 1.1920928955078125e-07, R4 ;  /* 0x3400000009047823 */ /* 0x000fe20000000004 */
[----:B------:R-:W-:Y:S01]  /*06c0*/  MOV R9, 0x7f800000 ;  /* 0x7f80000000097802 */ /* 0x000fe20000000f00 */
[----:B------:R-:W-:-:S04]  /*06d0*/  FFMA R5, R5, R8, R5 ;  /* 0x0000000805057223 */ /* 0x000fc80000000005 */
[----:B------:R-:W-:-:S04]  /*06e0*/  FFMA R4, R4, 0.69314718246459960938, R5 ;  /* 0x3f31721804047823 */ /* 0x000fc80000000005 */
[C---:B------:R-:W-:Y:S01]  /*06f0*/  @P0 FFMA R4, R6.reuse, R9, +INF ;  /* 0x7f80000006040423 */ /* 0x040fe20000000009 */
[----:B------:R-:W-:-:S04]  /*0700*/  FSETP.NEU.AND P0, PT, R6, RZ, PT ;  /* 0x000000ff0600720b */ /* 0x000fc80003f0d000 */
[----:B------:R-:W-:-:S05]  /*0710*/  FSEL R5, R4, -INF , P0 ;  /* 0xff80000004057808 */ /* 0x000fca0000000000 */
[----:B------:R-:W-:-:S06]  /*0720*/  FMUL R0, R5, R0 ;  /* 0x0000000005007220 */ /* 0x000fcc0000400000 */
[----:B------:R-:W2:Y:S02]  /*0730*/  F2I.U32.TRUNC.NTZ R0, R0 ;  /* 0x0000000000007305 */ /* 0x000ea4000020f000 */
[----:B--2---:R-:W-:-:S05]  /*0740*/  IADD3 R13, PT, PT, R13, 0x1, R0 ;  /* 0x000000010d0d7810 */ /* 0x004fca0007ffe000 */
[----:B------:R0:W-:Y:S02]  /*0750*/  STG.E desc[UR4][R2.64], R13 ;  /* 0x0000000d02007986 */ /* 0x0001e4000c101904 */
.L_x_1:
[----:B------:R-:W-:Y:S05]  /*0760*/  BSYNC.RECONVERGENT B2 ;  /* 0x0000000000027941 */ /* 0x000fea0003800200 */
.L_x_0:
[----:B------:R-:W1:Y:S08]  /*0770*/  LDC.64 R24, c[0x0][0x380] ;  /* 0x0000e000ff187b82 */ /* 0x000e700000000a00 */
[----:B------:R-:W2:Y:S08]  /*0780*/  LDC.64 R22, c[0x0][0x390] ;  /* 0x0000e400ff167b82 */ /* 0x000eb00000000a00 */
[----:B------:R-:W3:Y:S08]  /*0790*/  LDC.64 R20, c[0x0][0x398] ;  /* 0x0000e600ff147b82 */ /* 0x000ef00000000a00 */
[----:B------:R-:W4:Y:S01]  /*07a0*/  LDC.64 R32, c[0x0][0x3b8] ;  /* 0x0000ee00ff207b82 */ /* 0x000f220000000a00 */
[----:B-1----:R-:W-:-:S07]  /*07b0*/  IMAD.WIDE R24, R37, 0x4, R24 ;  /* 0x0000000425187825 */ /* 0x002fce00078e0218 */
[----:B------:R-:W1:Y:S01]  /*07c0*/  LDC.64 R26, c[0x0][0x3a0] ;  /* 0x0000e800ff1a7b82 */ /* 0x000e620000000a00 */
[----:B------:R-:W5:Y:S01]  /*07d0*/  LDG.E R35, desc[UR4][R24.64] ;  /* 0x0000000418237981 */ /* 0x000f62000c1e1900 */
[----:B--2---:R-:W-:-:S06]  /*07e0*/  IMAD.WIDE R22, R37, 0x4, R22 ;  /* 0x0000000425167825 */ /* 0x004fcc00078e0216 */
[----:B------:R-:W2:Y:S01]  /*07f0*/  LDC.64 R28, c[0x0][0x418] ;  /* 0x00010600ff1c7b82 */ /* 0x000ea20000000a00 */
[C---:B---3--:R-:W-:Y:S01]  /*0800*/  IMAD.WIDE R20, R37.reuse, 0x4, R20 ;  /* 0x0000000425147825 */ /* 0x048fe200078e0214 */
[----:B------:R-:W3:Y:S03]  /*0810*/  LDG.E R18, desc[UR4][R22.64] ;  /* 0x0000000416127981 */ /* 0x000ee6000c1e1900 */
[----:B------:R-:W-:Y:S01]  /*0820*/  HFMA2 R5, -RZ, RZ, 0.96630859375, -0.0022525787353515625 ;  /* 0x3bbb989dff057431 */ /* 0x000fe200000001ff */
[----:B------:R-:W-:Y:S01]  /*0830*/  MOV R6, 0x437c0000 ;  /* 0x437c000000067802 */ /* 0x000fe20000000f00 */
[----:B------:R-:W3:Y:S01]  /*0840*/  LDCU UR6, c[0x0][0x408] ;  /* 0x00008100ff0677ac */ /* 0x000ee20008000800 */
[----:B------:R-:W3:Y:S01]  /*0850*/  LDG.E R19, desc[UR4][R20.64] ;  /* 0x0000000414137981 */ /* 0x000ee2000c1e1900 */
[----:B----4-:R-:W-:-:S05]  /*0860*/  IMAD.WIDE R32, R37, 0x4, R32 ;  /* 0x0000000425207825 */ /* 0x010fca00078e0220 */
[----:B0-----:R-:W4:Y:S01]  /*0870*/  LDG.E R3, desc[UR4][R32.64] ;  /* 0x0000000420037981 */ /* 0x001f22000c1e1900 */
[----:B-1----:R-:W-:-:S05]  /*0880*/  IMAD.WIDE R26, R37, 0x4, R26 ;  /* 0x00000004251a7825 */ /* 0x002fca00078e021a */
[----:B------:R-:W4:Y:S01]  /*0890*/  LDG.E R2, desc[UR4][R26.64] ;  /* 0x000000041a027981 */ /* 0x000f22000c1e1900 */
[----:B--2---:R-:W-:-:S05]  /*08a0*/  IMAD.WIDE R28, R37, 0x4, R28 ;  /* 0x00000004251c7825 */ /* 0x004fca00078e021c */
[----:B------:R-:W2:Y:S01]  /*08b0*/  LDG.E R0, desc[UR4][R28.64] ;  /* 0x000000041c007981 */ /* 0x000ea2000c1e1900 */
[----:B------:R-:W-:Y:S01]  /*08c0*/  BSSY.RECONVERGENT B2, `(.L_x_3) ;  /* 0x0000032000027945 */ /* 0x000fe20003800200 */
[----:B-----5:R-:W-:-:S04]  /*08d0*/  FADD R4, R35, 55 ;  /* 0x425c000023047421 */ /* 0x020fc80000000000 */
[----:B------:R-:W-:-:S04]  /*08e0*/  FMUL R8, R4, -0.10000000149011611938 ;  /* 0xbdcccccd04087820 */ /* 0x000fc80000400000 */
[----:B------:R-:W-:-:S04]  /*08f0*/  FFMA.SAT R5, R8, R5, 0.5 ;  /* 0x3f00000008057423 */ /* 0x000fc80000002005 */
[----:B------:R-:W-:Y:S01]  /*0900*/  FFMA.RM R9, R5, R6, 12582913 ;  /* 0x4b40000105097423 */ /* 0x000fe20000004006 */
[C---:B------:R-:W-:Y:S01]  /*0910*/  FADD R5, R35.reuse, 77 ;  /* 0x429a000023057421 */ /* 0x040fe20000000000 */
[----:B------:R-:W-:Y:S02]  /*0920*/  FADD R6, R35, -55 ;  /* 0xc25c000023067421 */ /* 0x000fe40000000000 */
[----:B------:R-:W-:Y:S01]  /*0930*/  FADD R11, R9, -12583039 ;  /* 0xcb40007f090b7421 */ /* 0x000fe20000000000 */
[----:B------:R-:W-:Y:S01]  /*0940*/  FMUL R5, R5, -36 ;  /* 0xc210000005057820 */ /* 0x000fe20000400000 */
[----:B------:R-:W-:Y:S01]  /*0950*/  FMUL R6, R6, -120 ;  /* 0xc2f0000006067820 */ /* 0x000fe20000400000 */
[----:B------:R-:W-:Y:S01]  /*0960*/  SHF.L.U32 R9, R9, 0x17, RZ ;  /* 0x0000001709097819 */ /* 0x000fe200000006ff */
[----:B------:R-:W-:Y:S01]  /*0970*/  FFMA R11, R8, 1.4426950216293334961, -R11 ;  /* 0x3fb8aa3b080b7823 */ /* 0x000fe2000000080b */
[----:B---3--:R-:W-:Y:S01]  /*0980*/  FMUL R5, R18, R5 ;  /* 0x0000000512057220 */ /* 0x008fe20000400000 */
[----:B------:R-:W-:-:S02]  /*0990*/  FMUL R6, R19, R6 ;  /* 0x0000000613067220 */ /* 0x000fc40000400000 */
[----:B------:R-:W-:Y:S01]  /*09a0*/  FFMA R11, R8, 1.925963033500011079e-08, R11 ;  /* 0x32a57060080b7823 */ /* 0x000fe2000000000b */
[C---:B------:R-:W-:Y:S01]  /*09b0*/  FMUL R5, R18.reuse, R5 ;  /* 0x0000000512057220 */ /* 0x040fe20000400000 */
[C---:B------:R-:W-:Y:S02]  /*09c0*/  FMUL R6, R19.reuse, R6 ;  /* 0x0000000613067220 */ /* 0x040fe40000400000 */
[----:B------:R-:W0:Y:S01]  /*09d0*/  MUFU.EX2 R8, R11 ;  /* 0x0000000b00087308 */ /* 0x000e220000000800 */
[----:B------:R-:W-:Y:S01]  /*09e0*/  FMUL R5, R18, R5 ;  /* 0x0000000512057220 */ /* 0x000fe20000400000 */
[----:B------:R-:W-:-:S03]  /*09f0*/  FMUL R6, R19, R6 ;  /* 0x0000000613067220 */ /* 0x000fc60000400000 */
[----:B----4-:R-:W-:-:S04]  /*0a00*/  FFMA R3, R18, R5, R3 ;  /* 0x0000000512037223 */ /* 0x010fc80000000003 */
[----:B------:R-:W-:Y:S01]  /*0a10*/  FFMA R3, R2, R6, R3 ;  /* 0x0000000602037223 */ /* 0x000fe20000000003 */
[----:B------:R-:W-:-:S04]  /*0a20*/  FADD R6, R35, 54.40000152587890625 ;  /* 0x4259999a23067421 */ /* 0x000fc80000000000 */
[----:B------:R-:W-:Y:S01]  /*0a30*/  FFMA R6, R6, -0.30000001192092895508, R3 ;  /* 0xbe99999a06067823 */ /* 0x000fe20000000003 */
[----:B--2---:R-:W-:Y:S01]  /*0a40*/  FADD R3, R7, R0 ;  /* 0x0000000007037221 */ /* 0x004fe20000000000 */
[----:B0-----:R-:W-:-:S03]  /*0a50*/  FFMA R5, R9, -R8, 1 ;  /* 0x3f80000009057423 */ /* 0x001fc60000000808 */
[----:B------:R-:W-:Y:S02]  /*0a60*/  FADD R3, R3, R6 ;  /* 0x0000000603037221 */ /* 0x000fe40000000000 */
[----:B------:R-:W-:Y:S02]  /*0a70*/  FSETP.NEU.AND P0, PT, R5, RZ, PT ;  /* 0x000000ff0500720b */ /* 0x000fe40003f0d000 */
[----:B------:R-:W-:-:S11]  /*0a80*/  FMUL R16, R3, UR6 ;  /* 0x0000000603107c20 */ /* 0x000fd60008400000 */
[----:B------:R-:W-:Y:S05]  /*0a90*/  @!P0 BRA `(.L_x_4) ;  /* 0x0000000000488947 */ /* 0x000fea0003800000 */
[----:B------:R-:W0:Y:S01]  /*0aa0*/  MUFU.RCP R6, R5 ;  /* 0x0000000500067308 */ /* 0x000e220000001000 */
[----:B------:R-:W-:Y:S01]  /*0ab0*/  FADD R3, -R18, 1 ;  /* 0x3f80000012037421 */ /* 0x000fe20000000100 */
[----:B------:R-:W-:Y:S03]  /*0ac0*/  BSSY.RECONVERGENT B3, `(.L_x_5) ;  /* 0x000000d000037945 */ /* 0x000fe60003800200 */
[----:B------:R-:W-:-:S04]  /*0ad0*/  FMUL R3, R3, 0.0099999997764825820923 ;  /* 0x3c23d70a03037820 */ /* 0x000fc80000400000 */
[----:B------:R-:W-:-:S04]  /*0ae0*/  FMUL R4, R4, R3 ;  /* 0x0000000304047220 */ /* 0x000fc80000400000 */
[----:B------:R-:W1:Y:S01]  /*0af0*/  FCHK P0, R4, R5 ;  /* 0x0000000504007302 */ /* 0x000e620000000000 */
[----:B0-----:R-:W-:-:S04]  /*0b00*/  FFMA R9, -R5, R6, 1 ;  /* 0x3f80000005097423 */ /* 0x001fc80000000106 */
[----:B------:R-:W-:-:S04]  /*0b10*/  FFMA R9, R6, R9, R6 ;  /* 0x0000000906097223 */ /* 0x000fc80000000006 */
[----:B------:R-:W-:-:S04]  /*0b20*/  FFMA R6, R4, R9, RZ ;  /* 0x0000000904067223 */ /* 0x000fc800000000ff */
[----:B------:R-:W-:-:S04]  /*0b30*/  FFMA R3, -R5, R6, R4 ;  /* 0x0000000605037223 */ /* 0x000fc80000000104 */
[----:B------:R-:W-:Y:S01]  /*0b40*/  FFMA R3, R9, R3, R6 ;  /* 0x0000000309037223 */ /* 0x000fe20000000006 */
[----:B-1----:R-:W-:Y:S06]  /*0b50*/  @!P0 BRA `(.L_x_6) ;  /* 0x00000000000c8947 */ /* 0x002fec0003800000 */
[----:B------:R-:W-:-:S07]  /*0b60*/  MOV R34, 0xb80 ;  /* 0x00000b8000227802 */ /* 0x000fce0000000f00 */
[----:B------:R-:W-:Y:S05]  /*0b70*/  CALL.REL.NOINC `($__internal_0_$__cuda_sm3x_div_rn_noftz_f32_slowpath) ;  /* 0x0000003000e47944 */ /* 0x000fea0003c00000 */
[----:B------:R-:W-:-:S07]  /*0b80*/  MOV R3, R4 ;  /* 0x0000000400037202 */ /* 0x000fce0000000f00 */
.L_x_6:
[----:B------:R-:W-:Y:S05]  /*0b90*/  BSYNC.RECONVERGENT B3 ;  /* 0x0000000000037941 */ /* 0x000fea0003800200 */
.L_x_5:
[----:B------:R-:W-:Y:S01]  /*0ba0*/  MOV R4, R3 ;  /* 0x0000000300047202 */ /* 0x000fe20000000f00 */
[----:B------:R-:W-:Y:S06]  /*0bb0*/  BRA `(.L_x_7) ;  /* 0x0000000000087947 */ /* 0x000fec0003800000 */
.L_x_4:
[----:B------:R-:W-:-:S04]  /*0bc0*/  FADD R4, -R18, 1 ;  /* 0x3f80000012047421 */ /* 0x000fc80000000100 */
[----:B------:R-:W-:-:S07]  /*0bd0*/  FMUL R4, R4, 0.10000000149011611938 ;  /* 0x3dcccccd04047820 */ /* 0x000fce0000400000 */
.L_x_7:
[----:B------:R-:W-:Y:S05]  /*0be0*/  BSYNC.RECONVERGENT B2 ;  /* 0x0000000000027941 */ /* 0x000fea0003800200 */
.L_x_3:
[----:B------:R-:W-:Y:S02]  /*0bf0*/  HFMA2 R14, -RZ, RZ, 0.96630859375, -0.0022525787353515625 ;  /* 0x3bbb989dff0e7431 */ /* 0x000fe400000001ff */
[----:B------:R-:W-:Y:S01]  /*0c00*/  FADD R3, R35, 65 ;  /* 0x4282000023037421 */ /* 0x000fe20000000000 */
[----:B------:R-:W-:Y:S01]  /*0c10*/  MOV R15, 0x437c0000 ;  /* 0x437c0000000f7802 */ /* 0x000fe20000000f00 */
[----:B------:R-:W0:Y:S01]  /*0c20*/  LDCU UR6, c[0x0][0x408] ;  /* 0x00008100ff0677ac */ /* 0x000e220008000800 */
[----:B------:R-:W-:Y:S01]  /*0c30*/  BSSY.RECONVERGENT B2, `(.L_x_8) ;  /* 0x0000032000027945 */ /* 0x000fe20003800200 */
[----:B------:R-:W-:-:S04]  /*0c40*/  FMUL R6, R3, -0.012500000186264514923 ;  /* 0xbc4ccccd03067820 */ /* 0x000fc80000400000 */
[----:B------:R-:W-:-:S04]  /*0c50*/  FFMA.SAT R5, R6, R14, 0.5 ;  /* 0x3f00000006057423 */ /* 0x000fc8000000200e */
[----:B------:R-:W-:Y:S02]  /*0c60*/  FFMA.RM R10, R5, R15, 12582913 ;  /* 0x4b400001050a7423 */ /* 0x000fe4000000400f */
[----:B------:R-:W-:Y:S02]  /*0c70*/  F2F.F64.F32 R4, R4 ;  /* 0x0000000400047310 */ /* 0x000fe40000201800 */
[C---:B------:R-:W-:Y:S01]  /*0c80*/  FADD R9, R10.reuse, -12583039 ;  /* 0xcb40007f0a097421 */ /* 0x040fe20000000000 */
[----:B------:R-:W-:-:S03]  /*0c90*/  SHF.L.U32 R10, R10, 0x17, RZ ;  /* 0x000000170a0a7819 */ /* 0x000fc600000006ff */
[C---:B------:R-:W-:Y:S02]  /*0ca0*/  FFMA R9, R6.reuse, 1.4426950216293334961, -R9 ;  /* 0x3fb8aa3b06097823 */ /* 0x040fe40000000809 */
[----:B0-----:R-:W-:Y:S02]  /*0cb0*/  F2F.F64.F32 R30, UR6 ;  /* 0x00000006001e7d10 */ /* 0x001fe40008201800 */
[----:B------:R-:W-:Y:S01]  /*0cc0*/  FFMA R12, R6, 1.925963033500011079e-08, R9 ;  /* 0x32a57060060c7823 */ /* 0x000fe20000000009 */
[----:B------:R-:W-:-:S04]  /*0cd0*/  FADD R6, R35, 40 ;  /* 0x4220000023067421 */ /* 0x000fc80000000000 */
[----:B------:R-:W-:Y:S01]  /*0ce0*/  FMUL R13, R6, -0.10000000149011611938 ;  /* 0xbdcccccd060d7820 */ /* 0x000fe20000400000 */
[----:B------:R-:W0:Y:S03]  /*0cf0*/  MUFU.EX2 R11, R12 ;  /* 0x0000000c000b7308 */ /* 0x000e260000000800 */
[----:B------:R-:W-:-:S04]  /*0d00*/  FFMA.SAT R14, R13, R14, 0.5 ;  /* 0x3f0000000d0e7423 */ /* 0x000fc8000000200e */
[----:B------:R-:W-:Y:S01]  /*0d10*/  FFMA.RM R14, R14, R15, 12582913 ;  /* 0x4b4000010e0e7423 */ /* 0x000fe2000000400f */
[----:B------:R-:W1:Y:S03]  /*0d20*/  F2F.F64.F32 R8, R18 ;  /* 0x0000001200087310 */ /* 0x000e660000201800 */
[C---:B------:R-:W-:Y:S01]  /*0d30*/  FADD R34, R14.reuse, -12583039 ;  /* 0xcb40007f0e227421 */ /* 0x040fe20000000000 */
[----:B------:R-:W-:-:S03]  /*0d40*/  SHF.L.U32 R14, R14, 0x17, RZ ;  /* 0x000000170e0e7819 */ /* 0x000fc600000006ff */
[----:B------:R-:W-:Y:S01]  /*0d50*/  FFMA R34, R13, 1.4426950216293334961, -R34 ;  /* 0x3fb8aa3b0d227823 */ /* 0x000fe20000000822 */
[----:B0-----:R-:W-:-:S03]  /*0d60*/  FMUL R10, R10, R11 ;  /* 0x0000000b0a0a7220 */ /* 0x001fc60000400000 */
[----:B------:R-:W-:-:S03]  /*0d70*/  FFMA R34, R13, 1.925963033500011079e-08, R34 ;  /* 0x32a570600d227823 */ /* 0x000fc60000000022 */
[----:B------:R-:W0:Y:S01]  /*0d80*/  F2F.F64.F32 R10, R10 ;  /* 0x0000000a000a7310 */ /* 0x000e220000201800 */
[----:B-1----:R-:W-:-:S07]  /*0d90*/  DMUL R8, R8, -0.125 ;  /* 0xbfc0000008087828 */ /* 0x002fce0000000000 */
[----:B------:R-:W1:Y:S01]  /*0da0*/  MUFU.EX2 R13, R34 ;  /* 0x00000022000d7308 */ /* 0x000e620000000800 */
[----:B0-----:R-:W-:-:S08]  /*0db0*/  DFMA R4, R8, R10, R4 ;  /* 0x0000000a0804722b */ /* 0x001fd00000000004 */
[----:B------:R-:W-:Y:S01]  /*0dc0*/  DMUL R4, R4, R30 ;  /* 0x0000001e04047228 */ /* 0x000fe20000000000 */
[----:B-1----:R-:W-:-:S05]  /*0dd0*/  FFMA R13, R14, -R13, 1 ;  /* 0x3f8000000e0d7423 */ /* 0x002fca000000080d */
[----:B------:R0:W1:Y:S01]  /*0de0*/  F2F.F32.F64 R17, R4 ;  /* 0x0000000400117310 */ /* 0x0000620000301000 */
[----:B------:R-:W-:-:S13]  /*0df0*/  FSETP.NEU.AND P0, PT, R13, RZ, PT ;  /* 0x000000ff0d00720b */ /* 0x000fda0003f0d000 */
[----:B0-----:R-:W-:Y:S05]  /*0e00*/  @!P0 BRA `(.L_x_9) ;  /* 0x00000000004c8947 */ /* 0x001fea0003800000 */
[----:B------:R-:W0:Y:S01]  /*0e10*/  MUFU.RCP R8, R13 ;  /* 0x0000000d00087308 */ /* 0x000e220000001000 */
[----:B------:R-:W-:Y:S01]  /*0e20*/  FADD R4, -R19, 1 ;  /* 0x3f80000013047421 */ /* 0x000fe20000000100 */
[----:B------:R-:W-:Y:S03]  /*0e30*/  BSSY.RECONVERGENT B3, `(.L_x_10) ;  /* 0x000000e000037945 */ /* 0x000fe60003800200 */
[----:B------:R-:W-:-:S04]  /*0e40*/  FMUL R5, R4, 0.10000000149011611938 ;  /* 0x3dcccccd04057820 */ /* 0x000fc80000400000 */
[----:B------:R-:W-:-:S04]  /*0e50*/  FMUL R4, R6, R5 ;  /* 0x0000000506047220 */ /* 0x000fc80000400000 */
[----:B------:R-:W2:Y:S01]  /*0e60*/  FCHK P0, R4, R13 ;  /* 0x0000000d04007302 */ /* 0x000ea20000000000 */
[----:B0-----:R-:W-:-:S04]  /*0e70*/  FFMA R9, -R13, R8, 1 ;  /* 0x3f8000000d097423 */ /* 0x001fc80000000108 */
[----:B------:R-:W-:-:S04]  /*0e80*/  FFMA R9, R8, R9, R8 ;  /* 0x0000000908097223 */ /* 0x000fc80000000008 */
[----:B------:R-:W-:-:S04]  /*0e90*/  FFMA R6, R4, R9, RZ ;  /* 0x0000000904067223 */ /* 0x000fc800000000ff */
[----:B------:R-:W-:-:S04]  /*0ea0*/  FFMA R5, -R13, R6, R4 ;  /* 0x000000060d057223 */ /* 0x000fc80000000104 */
[----:B------:R-:W-:Y:S01]  /*0eb0*/  FFMA R5, R9, R5, R6 ;  /* 0x0000000509057223 */ /* 0x000fe20000000006 */
[----:B--2---:R-:W-:Y:S06]  /*0ec0*/  @!P0 BRA `(.L_x_11) ;  /* 0x0000000000108947 */ /* 0x004fec0003800000 */
[----:B------:R-:W-:Y:S02]  /*0ed0*/  MOV R5, R13 ;  /* 0x0000000d00057202 */ /* 0x000fe40000000f00 */
[----:B------:R-:W-:-:S07]  /*0ee0*/  MOV R34, 0xf00 ;  /* 0x00000f0000227802 */ /* 0x000fce0000000f00 */
[----:B-1----:R-:W-:Y:S05]  /*0ef0*/  CALL.REL.NOINC `($__internal_0_$__cuda_sm3x_div_rn_noftz_f32_slowpath) ;  /* 0x0000003000047944 */ /* 0x002fea0003c00000 */
[----:B------:R-:W-:-:S07]  /*0f00*/  MOV R5, R4 ;  /* 0x0000000400057202 */ /* 0x000fce0000000f00 */
.L_x_11:
[----:B------:R-:W-:Y:S05]  /*0f10*/  BSYNC.RECONVERGENT B3 ;  /* 0x0000000000037941 */ /* 0x000fea0003800200 */
.L_x_10:
[----:B------:R-:W-:Y:S01]  /*0f20*/  MOV R4, R5 ;  /* 0x0000000500047202 */ /* 0x000fe20000000f00 */
[----:B------:R-:W-:Y:S06]  /*0f30*/  BRA `(.L_x_12) ;  /* 0x0000000000047947 */ /* 0x000fec0003800000 */
.L_x_9:
[----:B------:R-:W-:-:S07]  /*0f40*/  FADD R4, -R19, 1 ;  /* 0x3f80000013047421 */ /* 0x000fce0000000100 */
.L_x_12:
[----:B------:R-:W-:Y:S05]  /*0f50*/  BSYNC.RECONVERGENT B2 ;  /* 0x0000000000027941 */ /* 0x000fea0003800200 */
.L_x_8:
[----:B------:R-:W-:Y:S02]  /*0f60*/  HFMA2 R13, -RZ, RZ, 0.96630859375, -0.0022525787353515625 ;  /* 0x3bbb989dff0d7431 */ /* 0x000fe400000001ff */
[----:B------:R-:W-:Y:S01]  /*0f70*/  FADD R5, R35, 35 ;  /* 0x420c000023057421 */ /* 0x000fe20000000000 */
[----:B------:R-:W-:Y:S01]  /*0f80*/  MOV R15, 0x437c0000 ;  /* 0x437c0000000f7802 */ /* 0x000fe20000000f00 */
[----:B------:R-:W-:Y:S01]  /*0f90*/  FMUL R8, R3, -0.050000000745058059692 ;  /* 0xbd4ccccd03087820 */ /* 0x000fe20000400000 */
[----:B------:R-:W0:Y:S01]  /*0fa0*/  LDCU UR6, c[0x0][0x408] ;  /* 0x00008100ff0677ac */ /* 0x000e220008000800 */
[----:B------:R-:W-:Y:S01]  /*0fb0*/  FMUL R5, R5, -0.10000000149011611938 ;  /* 0xbdcccccd05057820 */ /* 0x000fe20000400000 */
[----:B------:R-:W-:Y:S03]  /*0fc0*/  BSSY.RECONVERGENT B2, `(.L_x_13) ;  /* 0x000002c000027945 */ /* 0x000fe60003800200 */
[-C--:B------:R-:W-:Y:S01]  /*0fd0*/  FFMA.SAT R6, R5, R13.reuse, 0.5 ;  /* 0x3f00000005067423 */ /* 0x080fe2000000200d */
[----:B------:R-:W-:-:S03]  /*0fe0*/  FFMA.SAT R10, R8, R13, 0.5 ;  /* 0x3f000000080a7423 */ /* 0x000fc6000000200d */
[-C--:B------:R-:W-:Y:S01]  /*0ff0*/  FFMA.RM R9, R6, R15.reuse, 12582913 ;  /* 0x4b40000106097423 */ /* 0x080fe2000000400f */
[----:B------:R-:W-:-:S03]  /*1000*/  FFMA.RM R10, R10, R15, 12582913 ;  /* 0x4b4000010a0a7423 */ /* 0x000fc6000000400f */
[----:B------:R-:W-:-:S04]  /*1010*/  FADD R6, R9, -12583039 ;  /* 0xcb40007f09067421 */ /* 0x000fc80000000000 */
[----:B------:R-:W-:-:S04]  /*1020*/  FFMA R6, R5, 1.4426950216293334961, -R6 ;  /* 0x3fb8aa3b05067823 */ /* 0x000fc80000000806 */
[----:B------:R-:W-:Y:S01]  /*1030*/  FFMA R11, R5, 1.925963033500011079e-08, R6 ;  /* 0x32a57060050b7823 */ /* 0x000fe20000000006 */
[----:B------:R-:W-:-:S03]  /*1040*/  FMUL R6, R3, -0.055555555969476699829 ;  /* 0xbd638e3903067820 */ /* 0x000fc60000400000 */
[----:B------:R2:W3:Y:S01]  /*1050*/  MUFU.EX2 R12, R11 ;  /* 0x0000000b000c7308 */ /* 0x0004e20000000800 */
[----:B------:R-:W-:-:S04]  /*1060*/  FFMA.SAT R5, R6, R13, 0.5 ;  /* 0x3f00000006057423 */ /* 0x000fc8000000200d */
[----:B------:R-:W-:Y:S01]  /*1070*/  FFMA.RM R3, R5, R15, 12582913 ;  /* 0x4b40000105037423 */ /* 0x000fe2000000400f */
[----:B------:R-:W-:-:S03]  /*1080*/  SHF.L.U32 R5, R9, 0x17, RZ ;  /* 0x0000001709057819 */ /* 0x000fc600000006ff */
[C---:B------:R-:W-:Y:S01]  /*1090*/  FADD R9, R3.reuse, -12583039 ;  /* 0xcb40007f03097421 */ /* 0x040fe20000000000 */
[----:B--2---:R-:W-:Y:S01]  /*10a0*/  FADD R11, R10, -12583039 ;  /* 0xcb40007f0a0b7421 */ /* 0x004fe20000000000 */
[----:B------:R-:W-:Y:S02]  /*10b0*/  SHF.L.U32 R3, R3, 0x17, RZ ;  /* 0x0000001703037819 */ /* 0x000fe400000006ff */
[----:B------:R-:W-:Y:S01]  /*10c0*/  FFMA R9, R6, 1.4426950216293334961, -R9 ;  /* 0x3fb8aa3b06097823 */ /* 0x000fe20000000809 */
[----:B------:R-:W-:Y:S01]  /*10d0*/  FFMA R11, R8, 1.4426950216293334961, -R11 ;  /* 0x3fb8aa3b080b7823 */ /* 0x000fe2000000080b */
[----:B------:R-:W-:Y:S01]  /*10e0*/  SHF.L.U32 R10, R10, 0x17, RZ ;  /* 0x000000170a0a7819 */ /* 0x000fe200000006ff */
[----:B---3--:R-:W-:Y:S01]  /*10f0*/  FFMA R5, R5, R12, 1 ;  /* 0x3f80000005057423 */ /* 0x008fe2000000000c */
[----:B------:R-:W-:Y:S01]  /*1100*/  FFMA R9, R6, 1.925963033500011079e-08, R9 ;  /* 0x32a5706006097823 */ /* 0x000fe20000000009 */
[----:B------:R-:W-:Y:S01]  /*1110*/  FFMA R11, R8, 1.925963033500011079e-08, R11 ;  /* 0x32a57060080b7823 */ /* 0x000fe2000000000b */
[----:B------:R-:W-:Y:S01]  /*1120*/  FADD R8, -R2, 1 ;  /* 0x3f80000002087421 */ /* 0x000fe20000000100 */
[----:B------:R-:W2:Y:S03]  /*1130*/  MUFU.RCP R12, R5 ;  /* 0x00000005000c7308 */ /* 0x000ea60000001000 */
[----:B------:R-:W-:-:S05]  /*1140*/  FMUL R8, R8, 0.070000000298023223877 ;  /* 0x3d8f5c2908087820 */ /* 0x000fca0000400000 */
[----:B------:R-:W3:Y:S08]  /*1150*/  MUFU.EX2 R6, R9 ;  /* 0x0000000900067308 */ /* 0x000ef00000000800 */
[----:B------:R-:W4:Y:S01]  /*1160*/  MUFU.EX2 R11, R11 ;  /* 0x0000000b000b7308 */ /* 0x000f220000000800 */
[----:B--2---:R-:W-:-:S04]  /*1170*/  FFMA R13, -R5, R12, 1 ;  /* 0x3f800000050d7423 */ /* 0x004fc8000000010c */
[----:B------:R-:W-:-:S03]  /*1180*/  FFMA R13, R12, R13, R12 ;  /* 0x0000000d0c0d7223 */ /* 0x000fc6000000000c */
[----:B------:R-:W2:Y:S01]  /*1190*/  FCHK P0, R2, R5 ;  /* 0x0000000502007302 */ /* 0x000ea20000000000 */
[----:B---3--:R-:W-:Y:S01]  /*11a0*/  FMUL R6, R3, R6 ;  /* 0x0000000603067220 */ /* 0x008fe20000400000 */
[----:B------:R-:W-:Y:S01]  /*11b0*/  FMUL R3, R19, -4 ;  /* 0xc080000013037820 */ /* 0x000fe20000400000 */
[----:B------:R-:W-:-:S03]  /*11c0*/  FFMA R12, R2, R13, RZ ;  /* 0x0000000d020c7223 */ /* 0x000fc600000000ff */
[----:B------:R-:W-:Y:S01]  /*11d0*/  FFMA R4, R3, R6, R4 ;  /* 0x0000000603047223 */ /* 0x000fe20000000004 */
[----:B------:R-:W-:Y:S01]  /*11e0*/  FFMA R9, -R5, R12, R2 ;  /* 0x0000000c05097223 */ /* 0x000fe20000000102 */
[----:B----4-:R-:W-:Y:S02]  /*11f0*/  FMUL R11, R10, R11 ;  /* 0x0000000b0a0b7220 */ /* 0x010fe40000400000 */
[----:B0-----:R-:W-:Y:S01]  /*1200*/  FMUL R15, R4, UR6 ;  /* 0x00000006040f7c20 */ /* 0x001fe20008400000 */
[----:B------:R-:W-:Y:S01]  /*1210*/  FFMA R12, R13, R9, R12 ;  /* 0x000000090d0c7223 */ /* 0x000fe2000000000c */
[----:B------:R-:W-:Y:S01]  /*1220*/  FMUL R3, R8, R11 ;  /* 0x0000000b08037220 */ /* 0x000fe20000400000 */
[----:B--2---:R-:W-:Y:S06]  /*1230*/  @!P0 BRA `(.L_x_14) ;  /* 0x0000000000108947 */ /* 0x004fec0003800000 */
[----:B------:R-:W-:Y:S02]  /*1240*/  MOV R4, R2 ;  /* 0x0000000200047202 */ /* 0x000fe40000000f00 */
[----:B------:R-:W-:-:S07]  /*1250*/  MOV R34, 0x1270 ;  /* 0x0000127000227802 */ /* 0x000fce0000000f00 */
[----:B-1----:R-:W-:Y:S05]  /*1260*/  CALL.REL.NOINC `($__internal_0_$__cuda_sm3x_div_rn_noftz_f32_slowpath) ;  /* 0x0000002c00287944 */ /* 0x002fea0003c00000 */
[----:B------:R-:W-:-:S07]  /*1270*/  MOV R12, R4 ;  /* 0x00000004000c7202 */ /* 0x000fce0000000f00 */
.L_x_14:
[----:B------:R-:W-:Y:S05]  /*1280*/  BSYNC.RECONVERGENT B2 ;  /* 0x0000000000027941 */ /* 0x000fea0003800200 */
.L_x_13:
[----:B------:R-:W0:Y:S01]  /*1290*/  LDCU UR6, c[0x0][0x408] ;  /* 0x00008100ff0677ac */ /* 0x000e220008000800 */
[----:B------:R-:W-:Y:S01]  /*12a0*/  FADD R3, R3, -R12 ;  /* 0x8000000c03037221 */ /* 0x000fe20000000000 */
[----:B------:R-:W-:Y:S01]  /*12b0*/  FFMA R11, R16, 0.5, R35 ;  /* 0x3f000000100b7823 */ /* 0x000fe20000000023 */
[----:B-1----:R-:W-:Y:S01]  /*12c0*/  FFMA R13, R17, 0.5, R18 ;  /* 0x3f000000110d7823 */ /* 0x002fe20000000012 */
[----:B------:R-:W-:-:S03]  /*12d0*/  FFMA R39, R15, 0.5, R19 ;  /* 0x3f0000000f277823 */ /* 0x000fc60000000013 */
[----:B------:R-:W-:Y:S04]  /*12e0*/  STG.E desc[UR4][R24.64], R11 ;  /* 0x0000000b18007986 */ /* 0x000fe8000c101904 */
[----:B------:R1:W-:Y:S04]  /*12f0*/  STG.E desc[UR4][R22.64], R13 ;  /* 0x0000000d16007986 */ /* 0x0003e8000c101904 */
[----:B------:R2:W-:Y:S01]  /*1300*/  STG.E desc[UR4][R20.64], R39 ;  /* 0x0000002714007986 */ /* 0x0005e2000c101904 */
[----:B0-----:R-:W-:Y:S01]  /*1310*/  FFMA R4, -R0, UR6, RZ ;  /* 0x0000000600047c23 */ /* 0x001fe200080001ff */
[----:B------:R-:W-:-:S03]  /*1320*/  FMUL R14, R3, UR6 ;  /* 0x00000006030e7c20 */ /* 0x000fc60008400000 */
[----:B------:R-:W-:Y:S01]  /*1330*/  FMUL R5, R4, 0.5 ;  /* 0x3f00000004057820 */ /* 0x000fe20000400000 */
[----:B------:R-:W-:-:S03]  /*1340*/  FFMA R41, R14, 0.5, R2 ;  /* 0x3f0000000e297823 */ /* 0x000fc60000000002 */
[----:B------:R-:W-:Y:S02]  /*1350*/  FFMA R5, R5, 0.5, R0 ;  /* 0x3f00000005057823 */ /* 0x000fe40000000000 */
[----:B------:R0:W-:Y:S04]  /*1360*/  STG.E desc[UR4][R26.64], R41 ;  /* 0x000000291a007986 */ /* 0x0001e8000c101904 */
[----:B------:R0:W-:Y:S04]  /*1370*/  STG.E desc[UR4][R28.64], R5 ;  /* 0x000000051c007986 */ /* 0x0001e8000c101904 */
[----:B------:R-:W3:Y:S04]  /*1380*/  LDG.E R8, desc[UR4][R24.64] ;  /* 0x0000000418087981 */ /* 0x000ee8000c1e1900 */
[----:B------:R-:W4:Y:S04]  /*1390*/  LDG.E R9, desc[UR4][R22.64] ;  /* 0x0000000416097981 */ /* 0x000f28000c1e1900 */
[----:B------:R-:W5:Y:S04]  /*13a0*/  LDG.E R3, desc[UR4][R20.64] ;  /* 0x0000000414037981 */ /* 0x000f68000c1e1900 */
[----:B------:R-:W2:Y:S04]  /*13b0*/  LDG.E R34, desc[UR4][R50.64] ;  /* 0x0000000432227981 */ /* 0x000ea8000c1e1900 */
[----:B------:R-:W2:Y:S04]  /*13c0*/  LDG.E R43, desc[UR4][R52.64] ;  /* 0x00000004342b7981 */ /* 0x000ea8000c1e1900 */
[----:B------:R-:W2:Y:S04]  /*13d0*/  LDG.E R12, desc[UR4][R32.64] ;  /* 0x00000004200c7981 */ /* 0x000ea8000c1e1900 */
[----:B------:R-:W2:Y:S01]  /*13e0*/  LDG.E R6, desc[UR4][R26.64] ;  /* 0x000000041a067981 */ /* 0x000ea2000c1e1900 */
[----:B------:R-:W-:Y:S01]  /*13f0*/  HFMA2 R10, -RZ, RZ, 0.96630859375, -0.0022525787353515625 ;  /* 0x3bbb989dff0a7431 */ /* 0x000fe200000001ff */
[----:B-1----:R-:W-:Y:S01]  /*1400*/  MOV R13, 0x437c0000 ;  /* 0x437c0000000d7802 */ /* 0x002fe20000000f00 */
[----:B------:R-:W-:Y:S01]  /*1410*/  BSSY.RECONVERGENT B2, `(.L_x_15) ;  /* 0x0000035000027945 */ /* 0x000fe20003800200 */
[----:B---3--:R-:W-:-:S04]  /*1420*/  FADD R4, R8, 55 ;  /* 0x425c000008047421 */ /* 0x008fc80000000000 */
[----:B------:R-:W-:-:S04]  /*1430*/  FMUL R11, R4, -0.10000000149011611938 ;  /* 0xbdcccccd040b7820 */ /* 0x000fc80000400000 */
[----:B------:R-:W-:-:S04]  /*1440*/  FFMA.SAT R10, R11, R10, 0.5 ;  /* 0x3f0000000b0a7423 */ /* 0x000fc8000000200a */
[----:B------:R-:W-:-:S04]  /*1450*/  FFMA.RM R10, R10, R13, 12582913 ;  /* 0x4b4000010a0a7423 */ /* 0x000fc8000000400d */
[----:B------:R-:W-:-:S04]  /*1460*/  FADD R36, R10, -12583039 ;  /* 0xcb40007f0a247421 */ /* 0x000fc80000000000 */
[----:B------:R-:W-:-:S04]  /*1470*/  FFMA R36, R11, 1.4426950216293334961, -R36 ;  /* 0x3fb8aa3b0b247823 */ /* 0x000fc80000000824 */
[----:B------:R-:W-:Y:S01]  /*1480*/  FFMA R13, R11, 1.925963033500011079e-08, R36 ;  /* 0x32a570600b0d7823 */ /* 0x000fe20000000024 */
[----:B------:R-:W-:-:S04]  /*1490*/  FADD R11, R8, 77 ;  /* 0x429a0000080b7421 */ /* 0x000fc80000000000 */
[----:B------:R-:W-:Y:S01]  /*14a0*/  FMUL R36, R11, -36 ;  /* 0xc21000000b247820 */ /* 0x000fe20000400000 */
[----:B------:R-:W1:Y:S01]  /*14b0*/  MUFU.EX2 R13, R13 ;  /* 0x0000000d000d7308 */ /* 0x000e620000000800 */
[----:B------:R-:W-:Y:S02]  /*14c0*/  FADD R11, R8, -55 ;  /* 0xc25c0000080b7421 */ /* 0x000fe40000000000 */
[----:B----4-:R-:W-:Y:S02]  /*14d0*/  FMUL R36, R9, R36 ;  /* 0x0000002409247220 */ /* 0x010fe40000400000 */
[----:B------:R-:W-:Y:S02]  /*14e0*/  FMUL R38, R11, -120 ;  /* 0xc2f000000b267820 */ /* 0x000fe40000400000 */
[----:B------:R-:W-:Y:S02]  /*14f0*/  FMUL R36, R9, R36 ;  /* 0x0000002409247220 */ /* 0x000fe40000400000 */
[----:B-----5:R-:W-:Y:S01]  /*1500*/  FMUL R38, R3, R38 ;  /* 0x0000002603267220 */ /* 0x020fe20000400000 */
[----:B------:R-:W-:Y:S01]  /*1510*/  SHF.L.U32 R10, R10, 0x17, RZ ;  /* 0x000000170a0a7819 */ /* 0x000fe200000006ff */
[----:B------:R-:W-:-:S02]  /*1520*/  FMUL R36, R9, R36 ;  /* 0x0000002409247220 */ /* 0x000fc40000400000 */
[----:B------:R-:W-:Y:S01]  /*1530*/  FMUL R38, R3, R38 ;  /* 0x0000002603267220 */ /* 0x000fe20000400000 */
[----:B--2---:R-:W-:Y:S01]  /*1540*/  FADD R34, R34, R43 ;  /* 0x0000002b22227221 */ /* 0x004fe20000000000 */
[----:B------:R-:W-:Y:S01]  /*1550*/  FFMA R11, R9, R36, R12 ;  /* 0x00000024090b7223 */ /* 0x000fe2000000000c */
[----:B-1----:R-:W-:Y:S01]  /*1560*/  FFMA R39, R10, -R13, 1 ;  /* 0x3f8000000a277423 */ /* 0x002fe2000000080d */
[----:B------:R-:W-:Y:S01]  /*1570*/  FMUL R38, R3, R38 ;  /* 0x0000002603267220 */ /* 0x000fe20000400000 */
[----:B------:R-:W-:Y:S01]  /*1580*/  FADD R34, R7, R34 ;  /* 0x0000002207227221 */ /* 0x000fe20000000000 */
[----:B------:R-:W-:Y:S02]  /*1590*/  FADD R10, R8, 54.40000152587890625 ;  /* 0x4259999a080a7421 */ /* 0x000fe40000000000 */
[----:B------:R-:W-:Y:S01]  /*15a0*/  FFMA R11, R6, R38, R11 ;  /* 0x00000026060b7223 */ /* 0x000fe2000000000b */
[----:B------:R-:W-:Y:S01]  /*15b0*/  FSETP.NEU.AND P0, PT, R39, RZ, PT ;  /* 0x000000ff2700720b */ /* 0x000fe20003f0d000 */
[----:B------:R-:W-:-:S02]  /*15c0*/  FFMA R34, R34, 0.5, R5 ;  /* 0x3f00000022227823 */ /* 0x000fc40000000005 */
[----:B------:R-:W-:-:S04]  /*15d0*/  FFMA R11, R10, -0.30000001192092895508, R11 ;  /* 0xbe99999a0a0b7823 */ /* 0x000fc8000000000b */
[----:B------:R-:W-:-:S04]  /*15e0*/  FADD R11, R34, R11 ;  /* 0x0000000b220b7221 */ /* 0x000fc80000000000 */
[----:B------:R-:W-:Y:S02]  /*15f0*/  FMUL R13, R11, UR6 ;  /* 0x000000060b0d7c20 */ /* 0x000fe40008400000 */
[----:B0-----:R-:W-:Y:S05]  /*1600*/  @!P0 BRA `(.L_x_16) ;  /* 0x00000000004c8947 */ /* 0x001fea0003800000 */
        /* <DEDUP_REMOVED lines=12> */
[----:B------:R-:W-:Y:S02]  /*16d0*/  MOV R5, R39 ;  /* 0x0000002700057202 */ /* 0x000fe40000000f00 */
[----:B------:R-:W-:-:S07]  /*16e0*/  MOV R34, 0x1700 ;  /* 0x0000170000227802 */ /* 0x000fce0000000f00 */
[----:B------:R-:W-:Y:S05]  /*16f0*/  CALL.REL.NOINC `($__internal_0_$__cuda_sm3x_div_rn_noftz_f32_slowpath) ;  /* 0x0000002800047944 */ /* 0x000fea0003c00000 */
[----:B------:R-:W-:-:S07]  /*1700*/  MOV R5, R4 ;  /* 0x0000000400057202 */ /* 0x000fce0000000f00 */
.L_x_18:
[----:B------:R-:W-:Y:S05]  /*1710*/  BSYNC.RECONVERGENT B3 ;  /* 0x0000000000037941 */ /* 0x000fea0003800200 */
.L_x_17:
[----:B------:R-:W-:Y:S01]  /*1720*/  MOV R38, R5 ;  /* 0x0000000500267202 */ /* 0x000fe20000000f00 */
[----:B------:R-:W-:Y:S06]  /*1730*/  BRA `(.L_x_19) ;  /* 0x0000000000087947 */ /* 0x000fec0003800000 */
.L_x_16:
[----:B------:R-:W-:-:S04]  /*1740*/  FADD R38, -R9, 1 ;  /* 0x3f80000009267421 */ /* 0x000fc80000000100 */
[----:B------:R-:W-:-:S07]  /*1750*/  FMUL R38, R38, 0.10000000149011611938 ;  /* 0x3dcccccd26267820 */ /* 0x000fce0000400000 */
.L_x_19:
[----:B------:R-:W-:Y:S05]  /*1760*/  BSYNC.RECONVERGENT B2 ;  /* 0x0000000000027941 */ /* 0x000fea0003800200 */
.L_x_15:
[----:B------:R-:W-:Y:S02]  /*1770*/  HFMA2 R12, -RZ, RZ, 0.96630859375, -0.0022525787353515625 ;  /* 0x3bbb989dff0c7431 */ /* 0x000fe400000001ff */
[----:B------:R-:W-:Y:S01]  /*1780*/  FADD R4, R8, 65 ;  /* 0x4282000008047421 */ /* 0x000fe20000000000 */
[----:B------:R-:W-:Y:S01]  /*1790*/  MOV R34, 0x437c0000 ;  /* 0x437c000000227802 */ /* 0x000fe20000000f00 */
[----:B------:R-:W-:Y:S01]  /*17a0*/  F2F.F64.F32 R38, R38 ;  /* 0x0000002600267310 */ /* 0x000fe20000201800 */
[----:B------:R-:W-:Y:S01]  /*17b0*/  BSSY.RECONVERGENT B2, `(.L_x_20) ;  /* 0x0000030000027945 */ /* 0x000fe20003800200 */
[----:B------:R-:W-:-:S04]  /*17c0*/  FMUL R5, R4, -0.012500000186264514923 ;  /* 0xbc4ccccd04057820 */ /* 0x000fc80000400000 */
[----:B------:R-:W-:-:S04]  /*17d0*/  FFMA.SAT R11, R5, R12, 0.5 ;  /* 0x3f000000050b7423 */ /* 0x000fc8000000200c */
[----:B------:R-:W-:-:S04]  /*17e0*/  FFMA.RM R4, R11, R34, 12582913 ;  /* 0x4b4000010b047423 */ /* 0x000fc80000004022 */
[C---:B------:R-:W-:Y:S01]  /*17f0*/  FADD R10, R4.reuse, -12583039 ;  /* 0xcb40007f040a7421 */ /* 0x040fe20000000000 */
[----:B------:R-:W-:-:S03]  /*1800*/  SHF.L.U32 R4, R4, 0x17, RZ ;  /* 0x0000001704047819 */ /* 0x000fc600000006ff */
[----:B------:R-:W-:-:S04]  /*1810*/  FFMA R10, R5, 1.4426950216293334961, -R10 ;  /* 0x3fb8aa3b050a7823 */ /* 0x000fc8000000080a */
[----:B------:R-:W-:Y:S02]  /*1820*/  FFMA R36, R5, 1.925963033500011079e-08, R10 ;  /* 0x32a5706005247823 */ /* 0x000fe4000000000a */
[----:B------:R-:W0:Y:S08]  /*1830*/  F2F.F64.F32 R10, R9 ;  /* 0x00000009000a7310 */ /* 0x000e300000201800 */
[----:B------:R-:W1:Y:S01]  /*1840*/  MUFU.EX2 R5, R36 ;  /* 0x0000002400057308 */ /* 0x000e620000000800 */
[----:B0-----:R-:W-:Y:S01]  /*1850*/  DMUL R10, R10, -0.125 ;  /* 0xbfc000000a0a7828 */ /* 0x001fe20000000000 */
[----:B-1----:R-:W-:-:S06]  /*1860*/  FMUL R40, R4, R5 ;  /* 0x0000000504287220 */ /* 0x002fcc0000400000 */
[----:B------:R-:W0:Y:S02]  /*1870*/  F2F.F64.F32 R4, R40 ;  /* 0x0000002800047310 */ /* 0x000e240000201800 */
[----:B0-----:R-:W-:Y:S01]  /*1880*/  DFMA R4, R10, R4, R38 ;  /* 0x000000040a04722b */ /* 0x001fe20000000026 */
[----:B------:R-:W-:-:S04]  /*1890*/  FADD R10, R8, 40 ;  /* 0x42200000080a7421 */ /* 0x000fc80000000000 */
[----:B------:R-:W-:-:S03]  /*18a0*/  FMUL R11, R10, -0.10000000149011611938 ;  /* 0xbdcccccd0a0b7820 */ /* 0x000fc60000400000 */
[----:B------:R-:W-:Y:S01]  /*18b0*/  DMUL R4, R30, R4 ;  /* 0x000000041e047228 */ /* 0x000fe20000000000 */
[----:B------:R-:W-:-:S04]  /*18c0*/  FFMA.SAT R39, R11, R12, 0.5 ;  /* 0x3f0000000b277423 */ /* 0x000fc8000000200c */
[----:B------:R-:W-:-:S04]  /*18d0*/  FFMA.RM R39, R39, R34, 12582913 ;  /* 0x4b40000127277423 */ /* 0x000fc80000004022 */
[C---:B------:R-:W-:Y:S01]  /*18e0*/  FADD R12, R39.reuse, -12583039 ;  /* 0xcb40007f270c7421 */ /* 0x040fe20000000000 */
[----:B------:R-:W-:-:S03]  /*18f0*/  SHF.L.U32 R39, R39, 0x17, RZ ;  /* 0x0000001727277819 */ /* 0x000fc600000006ff */
[----:B------:R-:W-:-:S04]  /*1900*/  FFMA R12, R11, 1.4426950216293334961, -R12 ;  /* 0x3fb8aa3b0b0c7823 */ /* 0x000fc8000000080c */
[----:B------:R-:W-:-:S04]  /*1910*/  FFMA R11, R11, 1.925963033500011079e-08, R12 ;  /* 0x32a570600b0b7823 */ /* 0x000fc8000000000c */
[----:B------:R-:W0:Y:S02]  /*1920*/  MUFU.EX2 R12, R11 ;  /* 0x0000000b000c7308 */ /* 0x000e240000000800 */
[----:B0-----:R-:W-:-:S06]  /*1930*/  FFMA R39, R39, -R12, 1 ;  /* 0x3f80000027277423 */ /* 0x001fcc000000080c */
        /* <DEDUP_REMOVED lines=19> */
.L_x_23:
[----:B------:R-:W-:Y:S05]  /*1a70*/  BSYNC.RECONVERGENT B3 ;  /* 0x0000000000037941 */ /* 0x000fea0003800200 */
.L_x_22:
[----:B------:R-:W-:Y:S01]  /*1a80*/  MOV R4, R5 ;  /* 0x0000000500047202 */ /* 0x000fe20000000f00 */
[----:B------:R-:W-:Y:S06]  /*1a90*/  BRA `(.L_x_24) ;  /* 0x0000000000047947 */ /* 0x000fec0003800000 */
.L_x_21:
[----:B------:R-:W-:-:S07]  /*1aa0*/  FADD R4, -R3, 1 ;  /* 0x3f80000003047421 */ /* 0x000fce0000000100 */
.L_x_24:
[----:B------:R-:W-:Y:S05]  /*1ab0*/  BSYNC.RECONVERGENT B2 ;  /* 0x0000000000027941 */ /* 0x000fea0003800200 */
.L_x_20:
[----:B------:R-:W-:Y:S02]  /*1ac0*/  HFMA2 R42, -RZ, RZ, 0.96630859375, -0.0022525787353515625 ;  /* 0x3bbb989dff2a7431 */ /* 0x000fe400000001ff */
[C---:B------:R-:W-:Y:S01]  /*1ad0*/  FADD R11, R8.reuse, 35 ;  /* 0x420c0000080b7421 */ /* 0x040fe20000000000 */
[----:B------:R-:W-:Y:S01]  /*1ae0*/  MOV R5, 0x437c0000 ;  /* 0x437c000000057802 */ /* 0x000fe20000000f00 */
[----:B------:R-:W-:Y:S01]  /*1af0*/  FADD R40, R8, 65 ;  /* 0x4282000008287421 */ /* 0x000fe20000000000 */
[----:B------:R-:W0:Y:S01]  /*1b00*/  LDCU UR6, c[0x0][0x408] ;  /* 0x00008100ff0677ac */ /* 0x000e220008000800 */
[----:B------:R-:W-:Y:S01]  /*1b10*/  FMUL R11, R11, -0.10000000149011611938 ;  /* 0xbdcccccd0b0b7820 */ /* 0x000fe20000400000 */
[----:B------:R-:W-:Y:S01]  /*1b20*/  FMUL R3, R3, -4 ;  /* 0xc080000003037820 */ /* 0x000fe20000400000 */
[----:B------:R-:W-:Y:S01]  /*1b30*/  FMUL R9, R40, -0.055555555969476699829 ;  /* 0xbd638e3928097820 */ /* 0x000fe20000400000 */
[----:B------:R-:W-:Y:S01]  /*1b40*/  BSSY.RECONVERGENT B2, `(.L_x_25) ;  /* 0x000002b000027945 */ /* 0x000fe20003800200 */
[----:B------:R-:W-:-:S02]  /*1b50*/  FFMA.SAT R34, R11, R42, 0.5 ;  /* 0x3f0000000b227423 */ /* 0x000fc4000000202a */
[----:B------:R-:W-:Y:S02]  /*1b60*/  FFMA.SAT R10, R9, R42, 0.5 ;  /* 0x3f000000090a7423 */ /* 0x000fe4000000202a */
[-C--:B------:R-:W-:Y:S02]  /*1b70*/  FFMA.RM R36, R34, R5.reuse, 12582913 ;  /* 0x4b40000122247423 */ /* 0x080fe40000004005 */
[----:B------:R-:W-:Y:S02]  /*1b80*/  FFMA.RM R8, R10, R5, 12582913 ;  /* 0x4b4000010a087423 */ /* 0x000fe40000004005 */
[----:B------:R-:W-:Y:S02]  /*1b90*/  FADD R34, R36, -12583039 ;  /* 0xcb40007f24227421 */ /* 0x000fe40000000000 */
[----:B------:R-:W-:Y:S01]  /*1ba0*/  FADD R10, R8, -12583039 ;  /* 0xcb40007f080a7421 */ /* 0x000fe20000000000 */
[----:B------:R-:W-:Y:S01]  /*1bb0*/  SHF.L.U32 R36, R36, 0x17, RZ ;  /* 0x0000001724247819 */ /* 0x000fe200000006ff */
[----:B------:R-:W-:-:S02]  /*1bc0*/  FFMA R34, R11, 1.4426950216293334961, -R34 ;  /* 0x3fb8aa3b0b227823 */ /* 0x000fc40000000822 */
[----:B------:R-:W-:Y:S01]  /*1bd0*/  FFMA R10, R9, 1.4426950216293334961, -R10 ;  /* 0x3fb8aa3b090a7823 */ /* 0x000fe2000000080a */
[----:B------:R-:W-:Y:S01]  /*1be0*/  SHF.L.U32 R8, R8, 0x17, RZ ;  /* 0x0000001708087819 */ /* 0x000fe200000006ff */
[----:B------:R-:W-:Y:S01]  /*1bf0*/  FFMA R38, R11, 1.925963033500011079e-08, R34 ;  /* 0x32a570600b267823 */ /* 0x000fe20000000022 */
[----:B------:R-:W-:Y:S01]  /*1c00*/  FMUL R11, R40, -0.050000000745058059692 ;  /* 0xbd4ccccd280b7820 */ /* 0x000fe20000400000 */
[----:B------:R-:W-:Y:S02]  /*1c10*/  FFMA R10, R9, 1.925963033500011079e-08, R10 ;  /* 0x32a57060090a7823 */ /* 0x000fe4000000000a */
[----:B------:R-:W2:Y:S01]  /*1c20*/  MUFU.EX2 R39, R38 ;  /* 0x0000002600277308 */ /* 0x000ea20000000800 */
[----:B------:R-:W-:-:S04]  /*1c30*/  FFMA.SAT R34, R11, R42, 0.5 ;  /* 0x3f0000000b227423 */ /* 0x000fc8000000202a */
[----:B------:R-:W-:-:S03]  /*1c40*/  FFMA.RM R34, R34, R5, 12582913 ;  /* 0x4b40000122227423 */ /* 0x000fc60000004005 */
[----:B------:R-:W3:Y:S01]  /*1c50*/  MUFU.EX2 R9, R10 ;  /* 0x0000000a00097308 */ /* 0x000ee20000000800 */
[----:B--2---:R-:W-:Y:S01]  /*1c60*/  FFMA R5, R36, R39, 1 ;  /* 0x3f80000024057423 */ /* 0x004fe20000000027 */
[C---:B------:R-:W-:Y:S01]  /*1c70*/  FADD R36, R34.reuse, -12583039 ;  /* 0xcb40007f22247421 */ /* 0x040fe20000000000 */
[----:B------:R-:W-:-:S05]  /*1c80*/  SHF.L.U32 R34, R34, 0x17, RZ ;  /* 0x0000001722227819 */ /* 0x000fca00000006ff */
[----:B------:R-:W2:Y:S01]  /*1c90*/  MUFU.RCP R40, R5 ;  /* 0x0000000500287308 */ /* 0x000ea20000001000 */
[----:B------:R-:W-:Y:S01]  /*1ca0*/  FFMA R36, R11, 1.4426950216293334961, -R36 ;  /* 0x3fb8aa3b0b247823 */ /* 0x000fe20000000824 */
[----:B---3--:R-:W-:-:S03]  /*1cb0*/  FMUL R8, R8, R9 ;  /* 0x0000000908087220 */ /* 0x008fc60000400000 */
[----:B------:R-:W-:-:S03]  /*1cc0*/  FFMA R36, R11, 1.925963033500011079e-08, R36 ;  /* 0x32a570600b247823 */ /* 0x000fc60000000024 */
[----:B------:R-:W-:Y:S01]  /*1cd0*/  FCHK P0, R6, R5 ;  /* 0x0000000506007302 */ /* 0x000fe20000000000 */
[----:B------:R-:W-:Y:S01]  /*1ce0*/  FFMA R4, R3, R8, R4 ;  /* 0x0000000803047223 */ /* 0x000fe20000000004 */
[----:B------:R-:W-:-:S04]  /*1cf0*/  FADD R3, -R6, 1 ;  /* 0x3f80000006037421 */ /* 0x000fc80000000100 */
[----:B------:R-:W-:Y:S02]  /*1d00*/  FMUL R3, R3, 0.070000000298023223877 ;  /* 0x3d8f5c2903037820 */ /* 0x000fe40000400000 */
[----:B------:R-:W3:Y:S01]  /*1d10*/  MUFU.EX2 R11, R36 ;  /* 0x00000024000b7308 */ /* 0x000ee20000000800 */
[----:B--2---:R-:W-:-:S04]  /*1d20*/  FFMA R9, -R5, R40, 1 ;  /* 0x3f80000005097423 */ /* 0x004fc80000000128 */
[----:B------:R-:W-:-:S04]  /*1d30*/  FFMA R9, R40, R9, R40 ;  /* 0x0000000928097223 */ /* 0x000fc80000000028 */
[----:B------:R-:W-:-:S04]  /*1d40*/  FFMA R8, R6, R9, RZ ;  /* 0x0000000906087223 */ /* 0x000fc800000000ff */
[----:B------:R-:W-:Y:S01]  /*1d50*/  FFMA R10, -R5, R8, R6 ;  /* 0x00000008050a7223 */ /* 0x000fe20000000106 */
[----:B---3--:R-:W-:-:S03]  /*1d60*/  FMUL R34, R34, R11 ;  /* 0x0000000b22227220 */ /* 0x008fc60000400000 */
[----:B------:R-:W-:Y:S01]  /*1d70*/  FFMA R8, R9, R10, R8 ;  /* 0x0000000a09087223 */ /* 0x000fe20000000008 */
[----:B0-----:R-:W-:Y:S01]  /*1d80*/  FMUL R10, R4, UR6 ;  /* 0x00000006040a7c20 */ /* 0x001fe20008400000 */
[----:B------:R-:W-:Y:S01]  /*1d90*/  FMUL R3, R3, R34 ;  /* 0x0000002203037220 */ /* 0x000fe20000400000 */
[----:B------:R-:W-:Y:S06]  /*1da0*/  @!P0 BRA `(.L_x_26) ;  /* 0x0000000000108947 */ /* 0x000fec0003800000 */
[----:B------:R-:W-:Y:S02]  /*1db0*/  MOV R4, R6 ;  /* 0x0000000600047202 */ /* 0x000fe40000000f00 */
[----:B------:R-:W-:-:S07]  /*1dc0*/  MOV R34, 0x1de0 ;  /* 0x00001de000227802 */ /* 0x000fce0000000f00 */
[----:B-1----:R-:W-:Y:S05]  /*1dd0*/  CALL.REL.NOINC `($__internal_0_$__cuda_sm3x_div_rn_noftz_f32_slowpath) ;  /* 0x00000020004c7944 */ /* 0x002fea0003c00000 */
[----:B------:R-:W-:-:S07]  /*1de0*/  MOV R8, R4 ;  /* 0x0000000400087202 */ /* 0x000fce0000000f00 */
.L_x_26:
[----:B------:R-:W-:Y:S05]  /*1df0*/  BSYNC.RECONVERGENT B2 ;  /* 0x0000000000027941 */ /* 0x000fea0003800200 */
.L_x_25:
[----:B------:R-:W0:Y:S01]  /*1e00*/  LDCU UR6, c[0x0][0x408] ;  /* 0x00008100ff0677ac */ /* 0x000e220008000800 */
[----:B------:R-:W-:Y:S01]  /*1e10*/  FADD R3, R3, -R8 ;  /* 0x8000000803037221 */ /* 0x000fe20000000000 */
[----:B------:R-:W-:Y:S01]  /*1e20*/  FFMA R41, R13, 0.5, R35 ;  /* 0x3f0000000d297823 */ /* 0x000fe20000000023 */
[----:B-1----:R-:W-:Y:S01]  /*1e30*/  FFMA R43, R12, 0.5, R18 ;  /* 0x3f0000000c2b7823 */ /* 0x002fe20000000012 */
[----:B------:R-:W-:-:S03]  /*1e40*/  FFMA R45, R10, 0.5, R19 ;  /* 0x3f0000000a2d7823 */ /* 0x000fc60000000013 */
[----:B------:R-:W-:Y:S04]  /*1e50*/  STG.E desc[UR4][R24.64], R41 ;  /* 0x0000002918007986 */ /* 0x000fe8000c101904 */
[----:B------:R-:W-:Y:S04]  /*1e60*/  STG.E desc[UR4][R22.64], R43 ;  /* 0x0000002b16007986 */ /* 0x000fe8000c101904 */
[----:B------:R-:W-:Y:S01]  /*1e70*/  STG.E desc[UR4][R20.64], R45 ;  /* 0x0000002d14007986 */ /* 0x000fe2000c101904 */
[----:B0-----:R-:W-:Y:S01]  /*1e80*/  FFMA R4, -R0, UR6, RZ ;  /* 0x0000000600047c23 */ /* 0x001fe200080001ff */
[----:B------:R-:W-:-:S03]  /*1e90*/  FMUL R11, R3, UR6 ;  /* 0x00000006030b7c20 */ /* 0x000fc60008400000 */
[----:B------:R-:W-:Y:S01]  /*1ea0*/  FMUL R5, R4, 0.5 ;  /* 0x3f00000004057820 */ /* 0x000fe20000400000 */
[----:B------:R-:W-:-:S03]  /*1eb0*/  FFMA R47, R11, 0.5, R2 ;  /* 0x3f0000000b2f7823 */ /* 0x000fc60000000002 */
[----:B------:R-:W-:Y:S02]  /*1ec0*/  FFMA R4, R5, 0.5, R0 ;  /* 0x3f00000005047823 */ /* 0x000fe40000000000 */
[----:B------:R-:W-:Y:S02]  /*1ed0*/  STG.E desc[UR4][R26.64], R47 ;  /* 0x0000002f1a007986 */ /* 0x000fe4000c101904 */
[----:B------:R-:W-:-:S04]  /*1ee0*/  FFMA R4, -R4, UR6, RZ ;  /* 0x0000000604047c23 */ /* 0x000fc800080001ff */
[----:B------:R-:W-:-:S04]  /*1ef0*/  FMUL R9, R4, 0.5 ;  /* 0x3f00000004097820 */ /* 0x000fc80000400000 */
[----:B------:R-:W-:-:S05]  /*1f00*/  FFMA R5, R9, 0.5, R0 ;  /* 0x3f00000009057823 */ /* 0x000fca0000000000 */
[----:B------:R0:W-:Y:S04]  /*1f10*/  STG.E desc[UR4][R28.64], R5 ;  /* 0x000000051c007986 */ /* 0x0001e8000c101904 */
[----:B------:R-:W2:Y:S04]  /*1f20*/  LDG.E R4, desc[UR4][R50.64] ;  /* 0x0000000432047981 */ /* 0x000ea8000c1e1900 */
[----:B------:R-:W2:Y:S04]  /*1f30*/  LDG.E R49, desc[UR4][R52.64] ;  /* 0x0000000434317981 */ /* 0x000ea8000c1e1900 */
[----:B------:R-:W3:Y:S04]  /*1f40*/  LDG.E R6, desc[UR4][R24.64] ;  /* 0x0000000418067981 */ /* 0x000ee8000c1e1900 */
[----:B------:R-:W4:Y:S04]  /*1f50*/  LDG.E R40, desc[UR4][R22.64] ;  /* 0x0000000416287981 */ /* 0x000f28000c1e1900 */
[----:B------:R-:W5:Y:S04]  /*1f60*/  LDG.E R39, desc[UR4][R20.64] ;  /* 0x0000000414277981 */ /* 0x000f68000c1e1900 */
[----:B------:R-:W5:Y:S04]  /*1f70*/  LDG.E R8, desc[UR4][R32.64] ;  /* 0x0000000420087981 */ /* 0x000f68000c1e1900 */
[----:B------:R-:W5:Y:S01]  /*1f80*/  LDG.E R3, desc[UR4][R26.64] ;  /* 0x000000041a037981 */ /* 0x000f62000c1e1900 */
[----:B------:R-:W-:Y:S01]  /*1f90*/  BSSY.RECONVERGENT B2, `(.L_x_27) ;  /* 0x0000036000027945 */ /* 0x000fe20003800200 */
[----:B--2---:R-:W-:-:S04]  /*1fa0*/  FADD R4, R4, R49 ;  /* 0x0000003104047221 */ /* 0x004fc80000000000 */
[----:B------:R-:W-:Y:S01]  /*1fb0*/  FADD R4, R7, R4 ;  /* 0x0000000407047221 */ /* 0x000fe20000000000 */
[C---:B---3--:R-:W-:Y:S01]  /*1fc0*/  FADD R7, R6.reuse, 77 ;  /* 0x429a000006077421 */ /* 0x048fe20000000000 */
[----:B------:R-:W-:Y:S02]  /*1fd0*/  FADD R34, R6, -55 ;  /* 0xc25c000006227421 */ /* 0x000fe40000000000 */
[----:B0-----:R-:W-:Y:S01]  /*1fe0*/  FFMA R5, R4, 0.5, R5 ;  /* 0x3f00000004057823 */ /* 0x001fe20000000005 */
[----:B------:R-:W-:Y:S01]  /*1ff0*/  FMUL R7, R7, -36 ;  /* 0xc210000007077820 */ /* 0x000fe20000400000 */
[----:B------:R-:W-:Y:S01]  /*2000*/  FMUL R34, R34, -120 ;  /* 0xc2f0000022227820 */ /* 0x000fe20000400000 */
[----:B------:R-:W-:Y:S02]  /*2010*/  FADD R4, R6, 55 ;  /* 0x425c000006047421 */ /* 0x000fe40000000000 */
[----:B----4-:R-:W-:Y:S01]  /*2020*/  FMUL R7, R40, R7 ;  /* 0x0000000728077220 */ /* 0x010fe20000400000 */
[----:B-----5:R-:W-:-:S03]  /*2030*/  FMUL R34, R39, R34 ;  /* 0x0000002227227220 */ /* 0x020fc60000400000 */
[----:B------:R-:W-:Y:S01]  /*2040*/  FMUL R7, R40, R7 ;  /* 0x0000000728077220 */ /* 0x000fe20000400000 */
[----:B------:R-:W-:-:S03]  /*2050*/  FMUL R34, R39, R34 ;  /* 0x0000002227227220 */ /* 0x000fc60000400000 */
[----:B------:R-:W-:Y:S01]  /*2060*/  FMUL R7, R40, R7 ;  /* 0x0000000728077220 */ /* 0x000fe20000400000 */
[----:B------:R-:W-:-:S03]  /*2070*/  FMUL R34, R39, R34 ;  /* 0x0000002227227220 */ /* 0x000fc60000400000 */
[----:B------:R-:W-:Y:S01]  /*2080*/  FFMA R8, R40, R7, R8 ;  /* 0x0000000728087223 */ /* 0x000fe20000000008 */
[----:B------:R-:W-:-:S03]  /*2090*/  FADD R7, R6, 54.40000152587890625 ;  /* 0x4259999a06077421 */ /* 0x000fc60000000000 */
[----:B------:R-:W-:Y:S01]  /*20a0*/  FFMA R8, R3, R34, R8 ;  /* 0x0000002203087223 */ /* 0x000fe20000000008 */
[----:B------:R-:W-:-:S03]  /*20b0*/  HFMA2 R34, -RZ, RZ, 0.96630859375, -0.0022525787353515625 ;  /* 0x3bbb989dff227431 */ /* 0x000fc600000001ff */
[----:B------:R-:W-:-:S04]  /*20c0*/  FFMA R8, R7, -0.30000001192092895508, R8 ;  /* 0xbe99999a07087823 */ /* 0x000fc80000000008 */
[----:B------:R-:W-:Y:S01]  /*20d0*/  FADD R8, R5, R8 ;  /* 0x0000000805087221 */ /* 0x000fe20000000000 */
[----:B------:R-:W-:-:S03]  /*20e0*/  FMUL R5, R4, -0.10000000149011611938 ;  /* 0xbdcccccd04057820 */ /* 0x000fc60000400000 */
[----:B------:R-:W-:Y:S01]  /*20f0*/  FMUL R8, R8, UR6 ;  /* 0x0000000608087c20 */ /* 0x000fe20008400000 */
[----:B------:R-:W-:Y:S01]  /*2100*/  FFMA.SAT R7, R5, R34, 0.5 ;  /* 0x3f00000005077423 */ /* 0x000fe20000002022 */
[----:B------:R-:W-:-:S05]  /*2110*/  MOV R34, 0x437c0000 ;  /* 0x437c000000227802 */ /* 0x000fca0000000f00 */
[----:B------:R-:W-:-:S04]  /*2120*/  FFMA.RM R7, R7, R34, 12582913 ;  /* 0x4b40000107077423 */ /* 0x000fc80000004022 */
[C---:B------:R-:W-:Y:S01]  /*2130*/  FADD R34, R7.reuse, -12583039 ;  /* 0xcb40007f07227421 */ /* 0x040fe20000000000 */
[----:B------:R-:W-:-:S03]  /*2140*/  SHF.L.U32 R7, R7, 0x17, RZ ;  /* 0x0000001707077819 */ /* 0x000fc600000006ff */
[----:B------:R-:W-:-:S04]  /*2150*/  FFMA R34, R5, 1.4426950216293334961, -R34 ;  /* 0x3fb8aa3b05227823 */ /* 0x000fc80000000822 */
[----:B------:R-:W-:-:S06]  /*2160*/  FFMA R34, R5, 1.925963033500011079e-08, R34 ;  /* 0x32a5706005227823 */ /* 0x000fcc0000000022 */
[----:B------:R-:W0:Y:S02]  /*2170*/  MUFU.EX2 R34, R34 ;  /* 0x0000002200227308 */ /* 0x000e240000000800 */
[----:B0-----:R-:W-:-:S05]  /*2180*/  FFMA R5, R7, -R34, 1 ;  /* 0x3f80000007057423 */ /* 0x001fca0000000822 */
[----:B------:R-:W-:-:S13]  /*2190*/  FSETP.NEU.AND P0, PT, R5, RZ, PT ;  /* 0x000000ff0500720b */ /* 0x000fda0003f0d000 */
        /* <DEDUP_REMOVED lines=16> */
.L_x_30:
[----:B------:R-:W-:Y:S05]  /*22a0*/  BSYNC.RECONVERGENT B3 ;  /* 0x0000000000037941 */ /* 0x000fea0003800200 */
.L_x_29:
[----:B------:R-:W-:Y:S01]  /*22b0*/  MOV R44, R7 ;  /* 0x00000007002c7202 */ /* 0x000fe20000000f00 */
[----:B------:R-:W-:Y:S06]  /*22c0*/  BRA `(.L_x_31) ;  /* 0x0000000000087947 */ /* 0x000fec0003800000 */
.L_x_28:
[----:B------:R-:W-:-:S04]  /*22d0*/  FADD R44, -R40, 1 ;  /* 0x3f800000282c7421 */ /* 0x000fc80000000100 */
[----:B------:R-:W-:-:S07]  /*22e0*/  FMUL R44, R44, 0.10000000149011611938 ;  /* 0x3dcccccd2c2c7820 */ /* 0x000fce0000400000 */
.L_x_31:
[----:B------:R-:W-:Y:S05]  /*22f0*/  BSYNC.RECONVERGENT B2 ;  /* 0x0000000000027941 */ /* 0x000fea0003800200 */
.L_x_27:
[----:B------:R-:W-:Y:S02]  /*2300*/  HFMA2 R34, -RZ, RZ, 0.96630859375, -0.0022525787353515625 ;  /* 0x3bbb989dff227431 */ /* 0x000fe400000001ff */
[----:B------:R-:W-:Y:S01]  /*2310*/  FADD R4, R6, 65 ;  /* 0x4282000006047421 */ /* 0x000fe20000000000 */
[----:B------:R-:W-:Y:S01]  /*2320*/  MOV R36, 0x437c0000 ;  /* 0x437c000000247802 */ /* 0x000fe20000000f00 */
[----:B------:R-:W0:Y:S01]  /*2330*/  F2F.F64.F32 R42, R40 ;  /* 0x00000028002a7310 */ /* 0x000e220000201800 */
[----:B------:R-:W-:Y:S01]  /*2340*/  BSSY.RECONVERGENT B2, `(.L_x_32) ;  /* 0x0000030000027945 */ /* 0x000fe20003800200 */
[----:B------:R-:W-:-:S04]  /*2350*/  FMUL R5, R4, -0.012500000186264514923 ;  /* 0xbc4ccccd04057820 */ /* 0x000fc80000400000 */
[----:B------:R-:W-:Y:S02]  /*2360*/  FFMA.SAT R7, R5, R34, 0.5 ;  /* 0x3f00000005077423 */ /* 0x000fe40000002022 */
[----:B------:R-:W-:Y:S02]  /*2370*/  F2F.F64.F32 R44, R44 ;  /* 0x0000002c002c7310 */ /* 0x000fe40000201800 */
[----:B------:R-:W-:-:S04]  /*2380*/  FFMA.RM R7, R7, R36, 12582913 ;  /* 0x4b40000107077423 */ /* 0x000fc80000004024 */
[C---:B------:R-:W-:Y:S01]  /*2390*/  FADD R4, R7.reuse, -12583039 ;  /* 0xcb40007f07047421 */ /* 0x040fe20000000000 */
[----:B------:R-:W-:Y:S01]  /*23a0*/  SHF.L.U32 R7, R7, 0x17, RZ ;  /* 0x0000001707077819 */ /* 0x000fe200000006ff */
[----:B0-----:R-:W-:Y:S02]  /*23b0*/  DMUL R42, R42, -0.125 ;  /* 0xbfc000002a2a7828 */ /* 0x001fe40000000000 */
[----:B------:R-:W-:-:S04]  /*23c0*/  FFMA R4, R5, 1.4426950216293334961, -R4 ;  /* 0x3fb8aa3b05047823 */ /* 0x000fc80000000804 */
[----:B------:R-:W-:-:S06]  /*23d0*/  FFMA R38, R5, 1.925963033500011079e-08, R4 ;  /* 0x32a5706005267823 */ /* 0x000fcc0000000004 */
[----:B------:R-:W0:Y:S02]  /*23e0*/  MUFU.EX2 R38, R38 ;  /* 0x0000002600267308 */ /* 0x000e240000000800 */
[----:B0-----:R-:W-:-:S06]  /*23f0*/  FMUL R41, R7, R38 ;  /* 0x0000002607297220 */ /* 0x001fcc0000400000 */
[----:B------:R-:W0:Y:S02]  /*2400*/  F2F.F64.F32 R4, R41 ;  /* 0x0000002900047310 */ /* 0x000e240000201800 */
[----:B0-----:R-:W-:Y:S01]  /*2410*/  DFMA R4, R42, R4, R44 ;  /* 0x000000042a04722b */ /* 0x001fe2000000002c */
[----:B------:R-:W-:-:S04]  /*2420*/  FADD R42, R6, 40 ;  /* 0x42200000062a7421 */ /* 0x000fc80000000000 */
[----:B------:R-:W-:-:S03]  /*2430*/  FMUL R43, R42, -0.10000000149011611938 ;  /* 0xbdcccccd2a2b7820 */ /* 0x000fc60000400000 */
[----:B------:R-:W-:Y:S01]  /*2440*/  DMUL R4, R30, R4 ;  /* 0x000000041e047228 */ /* 0x000fe20000000000 */
[----:B------:R-:W-:-:S04]  /*2450*/  FFMA.SAT R45, R43, R34, 0.5 ;  /* 0x3f0000002b2d7423 */ /* 0x000fc80000002022 */
[----:B------:R-:W-:Y:S01]  /*2460*/  FFMA.RM R45, R45, R36, 12582913 ;  /* 0x4b4000012d2d7423 */ /* 0x000fe20000004024 */
[----:B------:R0:W1:Y:S03]  /*2470*/  F2F.F32.F64 R7, R4 ;  /* 0x0000000400077310 */ /* 0x0000660000301000 */
[C---:B------:R-:W-:Y:S01]  /*2480*/  FADD R34, R45.reuse, -12583039 ;  /* 0xcb40007f2d227421 */ /* 0x040fe20000000000 */
[----:B------:R-:W-:-:S03]  /*2490*/  SHF.L.U32 R45, R45, 0x17, RZ ;  /* 0x000000172d2d7819 */ /* 0x000fc600000006ff */
[----:B------:R-:W-:-:S04]  /*24a0*/  FFMA R34, R43, 1.4426950216293334961, -R34 ;  /* 0x3fb8aa3b2b227823 */ /* 0x000fc80000000822 */
[----:B------:R-:W-:-:S06]  /*24b0*/  FFMA R34, R43, 1.925963033500011079e-08, R34 ;  /* 0x32a570602b227823 */ /* 0x000fcc0000000022 */
[----:B------:R-:W2:Y:S02]  /*24c0*/  MUFU.EX2 R34, R34 ;  /* 0x0000002200227308 */ /* 0x000ea40000000800 */
[----:B--2---:R-:W-:-:S05]  /*24d0*/  FFMA R45, R45, -R34, 1 ;  /* 0x3f8000002d2d7423 */ /* 0x004fca0000000822 */
[----:B------:R-:W-:-:S13]  /*24e0*/  FSETP.NEU.AND P0, PT, R45, RZ, PT ;  /* 0x000000ff2d00720b */ /* 0x000fda0003f0d000 */
[----:B01----:R-:W-:Y:S05]  /*24f0*/  @!P0 BRA `(.L_x_33) ;  /* 0x00000000004c8947 */ /* 0x003fea0003800000 */
[----:B------:R-:W0:Y:S01]  /*2500*/  MUFU.RCP R34, R45 ;  /* 0x0000002d00227308 */ /* 0x000e220000001000 */
[----:B------:R-:W-:Y:S01]  /*2510*/  FADD R4, -R39, 1 ;  /* 0x3f80000027047421 */ /* 0x000fe20000000100 */
[----:B------:R-:W-:Y:S03]  /*2520*/  BSSY.RECONVERGENT B3, `(.L_x_34) ;  /* 0x000000e000037945 */ /* 0x000fe60003800200 */
[----:B------:R-:W-:-:S04]  /*2530*/  FMUL R5, R4, 0.10000000149011611938 ;  /* 0x3dcccccd04057820 */ /* 0x000fc80000400000 */
        /* <DEDUP_REMOVED lines=12> */
.L_x_35:
[----:B------:R-:W-:Y:S05]  /*2600*/  BSYNC.RECONVERGENT B3 ;  /* 0x0000000000037941 */ /* 0x000fea0003800200 */
.L_x_34:
[----:B------:R-:W-:Y:S01]  /*2610*/  MOV R34, R5 ;  /* 0x0000000500227202 */ /* 0x000fe20000000f00 */
[----:B------:R-:W-:Y:S06]  /*2620*/  BRA `(.L_x_36) ;  /* 0x0000000000047947 */ /* 0x000fec0003800000 */
.L_x_33:
[----:B------:R-:W-:-:S07]  /*2630*/  FADD R34, -R39, 1 ;  /* 0x3f80000027227421 */ /* 0x000fce0000000100 */
.L_x_36:
[----:B------:R-:W-:Y:S05]  /*2640*/  BSYNC.RECONVERGENT B2 ;  /* 0x0000000000027941 */ /* 0x000fea0003800200 */
.L_x_32:
[----:B------:R-:W-:Y:S02]  /*2650*/  HFMA2 R5, -RZ, RZ, 0.96630859375, -0.0022525787353515625 ;  /* 0x3bbb989dff057431 */ /* 0x000fe400000001ff */
[C---:B------:R-:W-:Y:S01]  /*2660*/  FADD R36, R6.reuse, 65 ;  /* 0x4282000006247421 */ /* 0x040fe20000000000 */
[----:B------:R-:W-:Y:S01]  /*2670*/  MOV R4, 0x437c0000 ;  /* 0x437c000000047802 */ /* 0x000fe20000000f00 */
[----:B------:R-:W-:Y:S01]  /*2680*/  FADD R6, R6, 35 ;  /* 0x420c000006067421 */ /* 0x000fe20000000000 */
[----:B------:R-:W-:Y:S01]  /*2690*/  FMUL R39, R39, -4 ;  /* 0xc080000027277820 */ /* 0x000fe20000400000 */
[C---:B------:R-:W-:Y:S01]  /*26a0*/  FMUL R38, R36.reuse, -0.055555555969476699829 ;  /* 0xbd638e3924267820 */ /* 0x040fe20000400000 */
[----:B------:R-:W-:Y:S01]  /*26b0*/  FMUL R36, R36, -0.050000000745058059692 ;  /* 0xbd4ccccd24247820 */ /* 0x000fe20000400000 */
[----:B------:R-:W-:Y:S01]  /*26c0*/  FMUL R6, R6, -0.10000000149011611938 ;  /* 0xbdcccccd06067820 */ /* 0x000fe20000400000 */
[----:B------:R-:W0:Y:S01]  /*26d0*/  LDCU UR6, c[0x0][0x408] ;  /* 0x00008100ff0677ac */ /* 0x000e220008000800 */
[----:B------:R-:W-:Y:S01]  /*26e0*/  BSSY.RECONVERGENT B2, `(.L_x_37) ;  /* 0x000002b000027945 */ /* 0x000fe20003800200 */
[----:B------:R-:W-:-:S04]  /*26f0*/  FFMA.SAT R41, R38, R5, 0.5 ;  /* 0x3f00000026297423 */ /* 0x000fc80000002005 */
[----:B------:R-:W-:-:S04]  /*2700*/  FFMA.RM R41, R41, R4, 12582913 ;  /* 0x4b40000129297423 */ /* 0x000fc80000004004 */
[C---:B------:R-:W-:Y:S01]  /*2710*/  FADD R43, R41.reuse, -12583039 ;  /* 0xcb40007f292b7421 */ /* 0x040fe20000000000 */
[----:B------:R-:W-:-:S03]  /*2720*/  SHF.L.U32 R41, R41, 0x17, RZ ;  /* 0x0000001729297819 */ /* 0x000fc600000006ff */
[----:B------:R-:W-:-:S04]  /*2730*/  FFMA R43, R38, 1.4426950216293334961, -R43 ;  /* 0x3fb8aa3b262b7823 */ /* 0x000fc8000000082b */
[----:B------:R-:W-:-:S04]  /*2740*/  FFMA R43, R38, 1.925963033500011079e-08, R43 ;  /* 0x32a57060262b7823 */ /* 0x000fc8000000002b */
[----:B------:R-:W1:Y:S02]  /*2750*/  MUFU.EX2 R38, R43 ;  /* 0x0000002b00267308 */ /* 0x000e640000000800 */
[----:B-1----:R-:W-:Y:S01]  /*2760*/  FMUL R38, R41, R38 ;  /* 0x0000002629267220 */ /* 0x002fe20000400000 */
[----:B------:R-:W-:-:S03]  /*2770*/  FFMA.SAT R41, R6, R5, 0.5 ;  /* 0x3f00000006297423 */ /* 0x000fc60000002005 */
[----:B------:R-:W-:Y:S01]  /*2780*/  FFMA R34, R39, R38, R34 ;  /* 0x0000002627227223 */ /* 0x000fe20000000022 */
[----:B------:R-:W-:Y:S01]  /*2790*/  FFMA.RM R41, R41, R4, 12582913 ;  /* 0x4b40000129297423 */ /* 0x000fe20000004004 */
[----:B------:R-:W-:-:S03]  /*27a0*/  FFMA.SAT R39, R36, R5, 0.5 ;  /* 0x3f00000024277423 */ /* 0x000fc60000002005 */
[----:B------:R-:W-:Y:S01]  /*27b0*/  FADD R43, R41, -12583039 ;  /* 0xcb40007f292b7421 */ /* 0x000fe20000000000 */
[----:B------:R-:W-:-:S03]  /*27c0*/  FFMA.RM R5, R39, R4, 12582913 ;  /* 0x4b40000127057423 */ /* 0x000fc60000004004 */
[C---:B------:R-:W-:Y:S01]  /*27d0*/  FFMA R43, R6.reuse, 1.4426950216293334961, -R43 ;  /* 0x3fb8aa3b062b7823 */ /* 0x040fe2000000082b */
[C---:B------:R-:W-:Y:S01]  /*27e0*/  FADD R39, R5.reuse, -12583039 ;  /* 0xcb40007f05277421 */ /* 0x040fe20000000000 */
[----:B------:R-:W-:Y:S02]  /*27f0*/  SHF.L.U32 R5, R5, 0x17, RZ ;  /* 0x0000001705057819 */ /* 0x000fe400000006ff */
[----:B------:R-:W-:Y:S01]  /*2800*/  FFMA R43, R6, 1.925963033500011079e-08, R43 ;  /* 0x32a57060062b7823 */ /* 0x000fe2000000002b */
[----:B------:R-:W-:-:S04]  /*2810*/  FFMA R39, R36, 1.4426950216293334961, -R39 ;  /* 0x3fb8aa3b24277823 */ /* 0x000fc80000000827 */
[----:B------:R-:W-:Y:S01]  /*2820*/  FFMA R39, R36, 1.925963033500011079e-08, R39 ;  /* 0x32a5706024277823 */ /* 0x000fe20000000027 */
[----:B------:R-:W1:Y:S01]  /*2830*/  MUFU.EX2 R43, R43 ;  /* 0x0000002b002b7308 */ /* 0x000e620000000800 */
[----:B------:R-:W-:-:S07]  /*2840*/  SHF.L.U32 R36, R41, 0x17, RZ ;  /* 0x0000001729247819 */ /* 0x000fce00000006ff */
[----:B------:R-:W2:Y:S01]  /*2850*/  MUFU.EX2 R4, R39 ;  /* 0x0000002700047308 */ /* 0x000ea20000000800 */
[----:B-1----:R-:W-:-:S07]  /*2860*/  FFMA R36, R36, R43, 1 ;  /* 0x3f80000024247423 */ /* 0x002fce000000002b */
[----:B------:R-:W1:Y:S01]  /*2870*/  MUFU.RCP R41, R36 ;  /* 0x0000002400297308 */ /* 0x000e620000001000 */
[----:B--2---:R-:W-:-:S07]  /*2880*/  FMUL R5, R5, R4 ;  /* 0x0000000405057220 */ /* 0x004fce0000400000 */
[----:B------:R-:W2:Y:S01]  /*2890*/  FCHK P0, R3, R36 ;  /* 0x0000002403007302 */ /* 0x000ea20000000000 */
[----:B-1----:R-:W-:-:S04]  /*28a0*/  FFMA R6, -R36, R41, 1 ;  /* 0x3f80000024067423 */ /* 0x002fc80000000129 */
[----:B------:R-:W-:-:S04]  /*28b0*/  FFMA R6, R41, R6, R41 ;  /* 0x0000000629067223 */ /* 0x000fc80000000029 */
[----:B------:R-:W-:-:S04]  /*28c0*/  FFMA R41, R3, R6, RZ ;  /* 0x0000000603297223 */ /* 0x000fc800000000ff */
[----:B------:R-:W-:-:S04]  /*28d0*/  FFMA R4, -R36, R41, R3 ;  /* 0x0000002924047223 */ /* 0x000fc80000000103 */
[----:B------:R-:W-:Y:S01]  /*28e0*/  FFMA R38, R6, R4, R41 ;  /* 0x0000000406267223 */ /* 0x000fe20000000029 */
[----:B------:R-:W-:Y:S01]  /*28f0*/  FADD R4, -R3, 1 ;  /* 0x3f80000003047421 */ /* 0x000fe20000000100 */
[----:B0-----:R-:W-:-:S03]  /*2900*/  FMUL R6, R34, UR6 ;  /* 0x0000000622067c20 */ /* 0x001fc60008400000 */
[----:B------:R-:W-:-:S04]  /*2910*/  FMUL R4, R4, 0.070000000298023223877 ;  /* 0x3d8f5c2904047820 */ /* 0x000fc80000400000 */
[----:B------:R-:W-:Y:S01]  /*2920*/  FMUL R39, R4, R5 ;  /* 0x0000000504277220 */ /* 0x000fe20000400000 */
[----:B--2---:R-:W-:Y:S06]  /*2930*/  @!P0 BRA `(.L_x_38) ;  /* 0x0000000000148947 */ /* 0x004fec0003800000 */
[----:B------:R-:W-:Y:S02]  /*2940*/  MOV R4, R3 ;  /* 0x0000000300047202 */ /* 0x000fe40000000f00 */
[----:B------:R-:W-:Y:S02]  /*2950*/  MOV R5, R36 ;  /* 0x0000002400057202 */ /* 0x000fe40000000f00 */
[----:B------:R-:W-:-:S07]  /*2960*/  MOV R34, 0x2980 ;  /* 0x0000298000227802 */ /* 0x000fce0000000f00 */
[----:B------:R-:W-:Y:S05]  /*2970*/  CALL.REL.NOINC `($__internal_0_$__cuda_sm3x_div_rn_noftz_f32_slowpath) ;  /* 0x0000001400647944 */ /* 0x000fea0003c00000 */
[----:B------:R-:W-:-:S07]  /*2980*/  MOV R38, R4 ;  /* 0x0000000400267202 */ /* 0x000fce0000000f00 */
.L_x_38:
[----:B------:R-:W-:Y:S05]  /*2990*/  BSYNC.RECONVERGENT B2 ;  /* 0x0000000000027941 */ /* 0x000fea0003800200 */
.L_x_37:
[----:B------:R-:W0:Y:S01]  /*29a0*/  LDCU UR6, c[0x0][0x408] ;  /* 0x00008100ff0677ac */ /* 0x000e220008000800 */
[----:B------:R-:W-:Y:S01]  /*29b0*/  FADD R38, R39, -R38 ;  /* 0x8000002627267221 */ /* 0x000fe20000000000 */
[----:B------:R-:W-:Y:S01]  /*29c0*/  FFMA R39, R9, 0.5, R0 ;  /* 0x3f00000009277823 */ /* 0x000fe20000000000 */
[----:B------:R-:W-:Y:S01]  /*29d0*/  FADD R3, R35, R8 ;  /* 0x0000000823037221 */ /* 0x000fe20000000000 */
[----:B------:R-:W-:Y:S01]  /*29e0*/  FADD R45, R18, R7 ;  /* 0x00000007122d7221 */ /* 0x000fe20000000000 */
[----:B------:R-:W-:-:S03]  /*29f0*/  FADD R47, R19, R6 ;  /* 0x00000006132f7221 */ /* 0x000fc60000000000 */
[----:B------:R1:W-:Y:S04]  /*2a00*/  STG.E desc[UR4][R24.64], R3 ;  /* 0x0000000318007986 */ /* 0x0003e8000c101904 */
[----:B------:R2:W-:Y:S04]  /*2a10*/  STG.E desc[UR4][R22.64], R45 ;  /* 0x0000002d16007986 */ /* 0x0005e8000c101904 */
[----:B------:R-:W-:Y:S01]  /*2a20*/  STG.E desc[UR4][R20.64], R47 ;  /* 0x0000002f14007986 */ /* 0x000fe2000c101904 */
[----:B0-----:R-:W-:Y:S01]  /*2a30*/  FMUL R41, R38, UR6 ;  /* 0x0000000626297c20 */ /* 0x001fe20008400000 */
[----:B------:R-:W-:-:S03]  /*2a40*/  FFMA R39, -R39, UR6, RZ ;  /* 0x0000000627277c23 */ /* 0x000fc600080001ff */
[----:B------:R-:W-:Y:S01]  /*2a50*/  FADD R49, R2, R41 ;  /* 0x0000002902317221 */ /* 0x000fe20000000000 */
[----:B------:R-:W-:-:S04]  /*2a60*/  FFMA R5, R39, 0.5, R0 ;  /* 0x3f00000027057823 */ /* 0x000fc80000000000 */
[----:B------:R-:W-:Y:S04]  /*2a70*/  STG.E desc[UR4][R26.64], R49 ;  /* 0x000000311a007986 */ /* 0x000fe8000c101904 */
[----:B------:R0:W-:Y:S04]  /*2a80*/  STG.E desc[UR4][R28.64], R5 ;  /* 0x000000051c007986 */ /* 0x0001e8000c101904 */
[----:B------:R-:W3:Y:S04]  /*2a90*/  LDG.E R42, desc[UR4][R24.64] ;  /* 0x00000004182a7981 */ /* 0x000ee8000c1e1900 */
[----:B------:R-:W4:Y:S04]  /*2aa0*/  LDG.E R43, desc[UR4][R22.64] ;  /* 0x00000004162b7981 */ /* 0x000f28000c1e1900 */
[----:B------:R-:W5:Y:S04]  /*2ab0*/  LDG.E R40, desc[UR4][R20.64] ;  /* 0x0000000414287981 */ /* 0x000f68000c1e1900 */
[----:B------:R-:W5:Y:S04]  /*2ac0*/  LDG.E R50, desc[UR4][R50.64] ;  /* 0x0000000432327981 */ /* 0x000f68000c1e1900 */
[----:B------:R-:W5:Y:S04]  /*2ad0*/  LDG.E R53, desc[UR4][R52.64] ;  /* 0x0000000434357981 */ /* 0x000f68000c1e1900 */
[----:B------:R-:W5:Y:S04]  /*2ae0*/  LDG.E R32, desc[UR4][R32.64] ;  /* 0x0000000420207981 */ /* 0x000f68000c1e1900 */
[----:B-1----:R-:W5:Y:S01]  /*2af0*/  LDG.E R3, desc[UR4][R26.64] ;  /* 0x000000041a037981 */ /* 0x002f62000c1e1900 */
[----:B------:R-:W-:Y:S01]  /*2b00*/  BSSY.RECONVERGENT B2, `(.L_x_39) ;  /* 0x0000035000027945 */ /* 0x000fe20003800200 */
[C---:B---3--:R-:W-:Y:S01]  /*2b10*/  FADD R34, R42.reuse, 77 ;  /* 0x429a00002a227421 */ /* 0x048fe20000000000 */
[----:B------:R-:W-:-:S03]  /*2b20*/  FADD R36, R42, -55 ;  /* 0xc25c00002a247421 */ /* 0x000fc60000000000 */
[----:B------:R-:W-:Y:S01]  /*2b30*/  FMUL R34, R34, -36 ;  /* 0xc210000022227820 */ /* 0x000fe20000400000 */
[----:B--2---:R-:W-:-:S03]  /*2b40*/  FMUL R45, R36, -120 ;  /* 0xc2f00000242d7820 */ /* 0x004fc60000400000 */
[----:B----4-:R-:W-:Y:S01]  /*2b50*/  FMUL R34, R43, R34 ;  /* 0x000000222b227220 */ /* 0x010fe20000400000 */
[----:B-----5:R-:W-:-:S03]  /*2b60*/  FMUL R45, R40, R45 ;  /* 0x0000002d282d7220 */ /* 0x020fc60000400000 */
[----:B------:R-:W-:Y:S01]  /*2b70*/  FMUL R34, R43, R34 ;  /* 0x000000222b227220 */ /* 0x000fe20000400000 */
[----:B------:R-:W-:-:S03]  /*2b80*/  FMUL R45, R40, R45 ;  /* 0x0000002d282d7220 */ /* 0x000fc60000400000 */
[C---:B------:R-:W-:Y:S01]  /*2b90*/  FMUL R34, R43.reuse, R34 ;  /* 0x000000222b227220 */ /* 0x040fe20000400000 */
[----:B------:R-:W-:Y:S01]  /*2ba0*/  FADD R4, R50, R53 ;  /* 0x0000003532047221 */ /* 0x000fe20000000000 */
[----:B------:R-:W-:Y:S02]  /*2bb0*/  FMUL R45, R40, R45 ;  /* 0x0000002d282d7220 */ /* 0x000fe40000400000 */
[----:B------:R-:W-:Y:S01]  /*2bc0*/  FFMA R34, R43, R34, R32 ;  /* 0x000000222b227223 */ /* 0x000fe20000000020 */
[----:B------:R-:W-:Y:S01]  /*2bd0*/  FADD R32, R5, R4 ;  /* 0x0000000405207221 */ /* 0x000fe20000000000 */
[C---:B0-----:R-:W-:Y:S02]  /*2be0*/  FADD R5, R42.reuse, 54.40000152587890625 ;  /* 0x4259999a2a057421 */ /* 0x041fe40000000000 */
[----:B------:R-:W-:Y:S01]  /*2bf0*/  FFMA R34, R3, R45, R34 ;  /* 0x0000002d03227223 */ /* 0x000fe20000000022 */
[----:B------:R-:W-:-:S03]  /*2c00*/  FADD R4, R42, 55 ;  /* 0x425c00002a047421 */ /* 0x000fc60000000000 */
[----:B------:R-:W-:Y:S01]  /*2c10*/  FFMA R5, R5, -0.30000001192092895508, R34 ;  /* 0xbe99999a05057823 */ /* 0x000fe20000000022 */
[----:B------:R-:W-:Y:S02]  /*2c20*/  HFMA2 R34, -RZ, RZ, 0.96630859375, -0.0022525787353515625 ;  /* 0x3bbb989dff227431 */ /* 0x000fe400000001ff */
[----:B------:R-:W-:Y:S01]  /*2c30*/  FMUL R33, R4, -0.10000000149011611938 ;  /* 0xbdcccccd04217820 */ /* 0x000fe20000400000 */
[----:B------:R-:W-:-:S03]  /*2c40*/  MOV R45, 0x437c0000 ;  /* 0x437c0000002d7802 */ /* 0x000fc60000000f00 */
[----:B------:R-:W-:-:S04]  /*2c50*/  FFMA.SAT R34, R33, R34, 0.5 ;  /* 0x3f00000021227423 */ /* 0x000fc80000002022 */
[----:B------:R-:W-:-:S04]  /*2c60*/  FFMA.RM R34, R34, R45, 12582913 ;  /* 0x4b40000122227423 */ /* 0x000fc8000000402d */
[----:B------:R-:W-:-:S04]  /*2c70*/  FADD R36, R34, -12583039 ;  /* 0xcb40007f22247421 */ /* 0x000fc80000000000 */
[----:B------:R-:W-:-:S04]  /*2c80*/  FFMA R36, R33, 1.4426950216293334961, -R36 ;  /* 0x3fb8aa3b21247823 */ /* 0x000fc80000000824 */
[----:B------:R-:W-:-:S04]  /*2c90*/  FFMA R36, R33, 1.925963033500011079e-08, R36 ;  /* 0x32a5706021247823 */ /* 0x000fc80000000024 */
[----:B------:R-:W0:Y:S01]  /*2ca0*/  MUFU.EX2 R33, R36 ;  /* 0x0000002400217308 */ /* 0x000e220000000800 */
[----:B------:R-:W-:-:S05]  /*2cb0*/  SHF.L.U32 R34, R34, 0x17, RZ ;  /* 0x0000001722227819 */ /* 0x000fca00000006ff */
[----:B0-----:R-:W-:-:S05]  /*2cc0*/  FFMA R33, R34, -R33, 1 ;  /* 0x3f80000022217423 */ /* 0x001fca0000000821 */
[----:B------:R-:W-:Y:S01]  /*2cd0*/  FSETP.NEU.AND P0, PT, R33, RZ, PT ;  /* 0x000000ff2100720b */ /* 0x000fe20003f0d000 */
[----:B------:R-:W-:-:S12]  /*2ce0*/  FADD R32, R32, R5 ;  /* 0x0000000520207221 */ /* 0x000fd80000000000 */
        /* <DEDUP_REMOVED lines=17> */
.L_x_42:
[----:B------:R-:W-:Y:S05]  /*2e00*/  BSYNC.RECONVERGENT B3 ;  /* 0x0000000000037941 */ /* 0x000fea0003800200 */
.L_x_41:
[----:B------:R-:W-:Y:S01]  /*2e10*/  MOV R46, R5 ;  /* 0x00000005002e7202 */ /* 0x000fe20000000f00 */
[----:B------:R-:W-:Y:S06]  /*2e20*/  BRA `(.L_x_43) ;  /* 0x0000000000087947 */ /* 0x000fec0003800000 */
.L_x_40:
[----:B------:R-:W-:-:S04]  /*2e30*/  FADD R46, -R43, 1 ;  /* 0x3f8000002b2e7421 */ /* 0x000fc80000000100 */
[----:B------:R-:W-:-:S07]  /*2e40*/  FMUL R46, R46, 0.10000000149011611938 ;  /* 0x3dcccccd2e2e7820 */ /* 0x000fce0000400000 */
.L_x_43:
[----:B------:R-:W-:Y:S05]  /*2e50*/  BSYNC.RECONVERGENT B2 ;  /* 0x0000000000027941 */ /* 0x000fea0003800200 */
.L_x_39:
[----:B------:R-:W-:Y:S02]  /*2e60*/  HFMA2 R33, -RZ, RZ, 0.96630859375, -0.0022525787353515625 ;  /* 0x3bbb989dff217431 */ /* 0x000fe400000001ff */
[C---:B------:R-:W-:Y:S01]  /*2e70*/  FADD R4, R42.reuse, 65 ;  /* 0x428200002a047421 */ /* 0x040fe20000000000 */
[----:B------:R-:W-:Y:S01]  /*2e80*/  MOV R34, 0x437c0000 ;  /* 0x437c000000227802 */ /* 0x000fe20000000f00 */
[----:B------:R-:W-:Y:S01]  /*2e90*/  F2F.F64.F32 R46, R46 ;  /* 0x0000002e002e7310 */ /* 0x000fe20000201800 */
[----:B------:R-:W-:Y:S01]  /*2ea0*/  FADD R36, R42, 40 ;  /* 0x422000002a247421 */ /* 0x000fe20000000000 */
[----:B------:R-:W-:Y:S01]  /*2eb0*/  FMUL R4, R4, -0.012500000186264514923 ;  /* 0xbc4ccccd04047820 */ /* 0x000fe20000400000 */
[----:B------:R-:W-:Y:S03]  /*2ec0*/  BSSY.RECONVERGENT B2, `(.L_x_44) ;  /* 0x000002c000027945 */ /* 0x000fe60003800200 */
        /* <DEDUP_REMOVED lines=12> */
[----:B------:R-:W-:-:S04]  /*2f90*/  FMUL R44, R36, -0.10000000149011611938 ;  /* 0xbdcccccd242c7820 */ /* 0x000fc80000400000 */
[----:B------:R-:W-:-:S03]  /*2fa0*/  FFMA.SAT R33, R44, R33, 0.5 ;  /* 0x3f0000002c217423 */ /* 0x000fc60000002021 */
[----:B------:R-:W-:Y:S01]  /*2fb0*/  DMUL R30, R30, R4 ;  /* 0x000000041e1e7228 */ /* 0x000fe20000000000 */
[----:B------:R-:W-:-:S04]  /*2fc0*/  FFMA.RM R33, R33, R34, 12582913 ;  /* 0x4b40000121217423 */ /* 0x000fc80000004022 */
[C---:B------:R-:W-:Y:S01]  /*2fd0*/  FADD R45, R33.reuse, -12583039 ;  /* 0xcb40007f212d7421 */ /* 0x040fe20000000000 */
[----:B------:R-:W-:-:S03]  /*2fe0*/  SHF.L.U32 R33, R33, 0x17, RZ ;  /* 0x0000001721217819 */ /* 0x000fc600000006ff */
[C---:B------:R-:W-:Y:S01]  /*2ff0*/  FFMA R45, R44.reuse, 1.4426950216293334961, -R45 ;  /* 0x3fb8aa3b2c2d7823 */ /* 0x040fe2000000082d */
[----:B------:R0:W1:Y:S03]  /*3000*/  F2F.F32.F64 R30, R30 ;  /* 0x0000001e001e7310 */ /* 0x0000660000301000 */
[----:B------:R-:W-:-:S05]  /*3010*/  FFMA R45, R44, 1.925963033500011079e-08, R45 ;  /* 0x32a570602c2d7823 */ /* 0x000fca000000002d */
        /* <DEDUP_REMOVED lines=19> */
.L_x_47:
[----:B------:R-:W-:Y:S05]  /*3150*/  BSYNC.RECONVERGENT B3 ;  /* 0x0000000000037941 */ /* 0x000fea0003800200 */
.L_x_46:
[----:B------:R-:W-:Y:S05]  /*3160*/  BRA `(.L_x_48) ;  /* 0x0000000000047947 */ /* 0x000fea0003800000 */
.L_x_45:
[----:B------:R-:W-:-:S07]  /*3170*/  FADD R31, -R40, 1 ;  /* 0x3f800000281f7421 */ /* 0x000fce0000000100 */
.L_x_48:
[----:B------:R-:W-:Y:S05]  /*3180*/  BSYNC.RECONVERGENT B2 ;  /* 0x0000000000027941 */ /* 0x000fea0003800200 */
.L_x_44:
[----:B------:R-:W-:Y:S02]  /*3190*/  HFMA2 R43, -RZ, RZ, 0.96630859375, -0.0022525787353515625 ;  /* 0x3bbb989dff2b7431 */ /* 0x000fe400000001ff */
[C---:B------:R-:W-:Y:S01]  /*31a0*/  FADD R34, R42.reuse, 65 ;  /* 0x428200002a227421 */ /* 0x040fe20000000000 */
[----:B------:R-:W-:Y:S01]  /*31b0*/  MOV R45, 0x437c0000 ;  /* 0x437c0000002d7802 */ /* 0x000fe20000000f00 */
[----:B------:R-:W-:Y:S01]  /*31c0*/  FADD R42, R42, 35 ;  /* 0x420c00002a2a7421 */ /* 0x000fe20000000000 */
[----:B------:R-:W-:Y:S01]  /*31d0*/  FMUL R40, R40, -4 ;  /* 0xc080000028287820 */ /* 0x000fe20000400000 */
[----:B------:R-:W-:Y:S01]  /*31e0*/  FMUL R4, R34, -0.055555555969476699829 ;  /* 0xbd638e3922047820 */ /* 0x000fe20000400000 */
[----:B------:R-:W-:Y:S01]  /*31f0*/  BSSY.RECONVERGENT B2, `(.L_x_49) ;  /* 0x000002c000027945 */ /* 0x000fe20003800200 */
[----:B------:R-:W-:Y:S02]  /*3200*/  FMUL R42, R42, -0.10000000149011611938 ;  /* 0xbdcccccd2a2a7820 */ /* 0x000fe40000400000 */
[----:B------:R-:W-:-:S04]  /*3210*/  FFMA.SAT R33, R4, R43, 0.5 ;  /* 0x3f00000004217423 */ /* 0x000fc8000000202b */
[----:B------:R-:W-:-:S04]  /*3220*/  FFMA.RM R33, R33, R45, 12582913 ;  /* 0x4b40000121217423 */ /* 0x000fc8000000402d */
[C---:B------:R-:W-:Y:S01]  /*3230*/  FADD R5, R33.reuse, -12583039 ;  /* 0xcb40007f21057421 */ /* 0x040fe20000000000 */
[----:B------:R-:W-:-:S03]  /*3240*/  SHF.L.U32 R33, R33, 0x17, RZ ;  /* 0x0000001721217819 */ /* 0x000fc600000006ff */
[----:B------:R-:W-:-:S04]  /*3250*/  FFMA R5, R4, 1.4426950216293334961, -R5 ;  /* 0x3fb8aa3b04057823 */ /* 0x000fc80000000805 */
[----:B------:R-:W-:Y:S01]  /*3260*/  FFMA R36, R4, 1.925963033500011079e-08, R5 ;  /* 0x32a5706004247823 */ /* 0x000fe20000000005 */
[----:B------:R-:W-:Y:S01]  /*3270*/  FMUL R5, R34, -0.050000000745058059692 ;  /* 0xbd4ccccd22057820 */ /* 0x000fe20000400000 */
[----:B------:R-:W-:-:S03]  /*3280*/  FFMA.SAT R34, R42, R43, 0.5 ;  /* 0x3f0000002a227423 */ /* 0x000fc6000000202b */
[----:B------:R-:W-:Y:S01]  /*3290*/  FFMA.SAT R4, R5, R43, 0.5 ;  /* 0x3f00000005047423 */ /* 0x000fe2000000202b */
[-C--:B------:R-:W-:Y:S01]  /*32a0*/  FFMA.RM R34, R34, R45.reuse, 12582913 ;  /* 0x4b40000122227423 */ /* 0x080fe2000000402d */
[----:B------:R-:W0:Y:S02]  /*32b0*/  MUFU.EX2 R36, R36 ;  /* 0x0000002400247308 */ /* 0x000e240000000800 */
[----:B------:R-:W-:Y:S01]  /*32c0*/  FFMA.RM R4, R4, R45, 12582913 ;  /* 0x4b40000104047423 */ /* 0x000fe2000000402d */
[C---:B------:R-:W-:Y:S01]  /*32d0*/  FADD R43, R34.reuse, -12583039 ;  /* 0xcb40007f222b7421 */ /* 0x040fe20000000000 */
[----:B------:R-:W-:Y:S02]  /*32e0*/  SHF.L.U32 R34, R34, 0x17, RZ ;  /* 0x0000001722227819 */ /* 0x000fe400000006ff */
[----:B------:R-:W-:Y:S01]  /*32f0*/  FADD R38, R4, -12583039 ;  /* 0xcb40007f04267421 */ /* 0x000fe20000000000 */
[----:B------:R-:W-:-:S03]  /*3300*/  FFMA R43, R42, 1.4426950216293334961, -R43 ;  /* 0x3fb8aa3b2a2b7823 */ /* 0x000fc6000000082b */
[----:B------:R-:W-:Y:S01]  /*3310*/  FFMA R38, R5, 1.4426950216293334961, -R38 ;  /* 0x3fb8aa3b05267823 */ /* 0x000fe20000000826 */
[----:B------:R-:W-:-:S03]  /*3320*/  FFMA R43, R42, 1.925963033500011079e-08, R43 ;  /* 0x32a570602a2b7823 */ /* 0x000fc6000000002b */
[----:B------:R-:W-:Y:S01]  /*3330*/  FFMA R38, R5, 1.925963033500011079e-08, R38 ;  /* 0x32a5706005267823 */ /* 0x000fe20000000026 */
[----:B------:R-:W-:Y:S01]  /*3340*/  SHF.L.U32 R5, R4, 0x17, RZ ;  /* 0x0000001704057819 */ /* 0x000fe200000006ff */
[----:B------:R-:W-:Y:S01]  /*3350*/  FADD R4, -R3, 1 ;  /* 0x3f80000003047421 */ /* 0x000fe20000000100 */
[----:B------:R-:W1:Y:S01]  /*3360*/  MUFU.EX2 R43, R43 ;  /* 0x0000002b002b7308 */ /* 0x000e620000000800 */
[----:B0-----:R-:W-:Y:S02]  /*3370*/  FMUL R33, R33, R36 ;  /* 0x0000002421217220 */ /* 0x001fe40000400000 */
[----:B------:R-:W-:Y:S02]  /*3380*/  FMUL R4, R4, 0.070000000298023223877 ;  /* 0x3d8f5c2904047820 */ /* 0x000fe40000400000 */
[----:B------:R-:W-:-:S03]  /*3390*/  FFMA R31, R40, R33, R31 ;  /* 0x00000021281f7223 */ /* 0x000fc6000000001f */
[----:B------:R-:W0:Y:S01]  /*33a0*/  MUFU.EX2 R38, R38 ;  /* 0x0000002600267308 */ /* 0x000e220000000800 */
[----:B-1----:R-:W-:-:S07]  /*33b0*/  FFMA R34, R34, R43, 1 ;  /* 0x3f80000022227423 */ /* 0x002fce000000002b */
[----:B------:R-:W1:Y:S01]  /*33c0*/  MUFU.RCP R45, R34 ;  /* 0x00000022002d7308 */ /* 0x000e620000001000 */
[----:B0-----:R-:W-:-:S07]  /*33d0*/  FMUL R5, R5, R38 ;  /* 0x0000002605057220 */ /* 0x001fce0000400000 */
[----:B------:R-:W0:Y:S01]  /*33e0*/  FCHK P0, R3, R34 ;  /* 0x0000002203007302 */ /* 0x000e220000000000 */
[----:B------:R-:W-:Y:S01]  /*33f0*/  FMUL R33, R4, R5 ;  /* 0x0000000504217220 */ /* 0x000fe20000400000 */
[----:B-1----:R-:W-:-:S04]  /*3400*/  FFMA R36, -R34, R45, 1 ;  /* 0x3f80000022247423 */ /* 0x002fc8000000012d */
[----:B------:R-:W-:-:S04]  /*3410*/  FFMA R36, R45, R36, R45 ;  /* 0x000000242d247223 */ /* 0x000fc8000000002d */
[----:B------:R-:W-:-:S04]  /*3420*/  FFMA R43, R3, R36, RZ ;  /* 0x00000024032b7223 */ /* 0x000fc800000000ff */
[----:B------:R-:W-:-:S04]  /*3430*/  FFMA R38, -R34, R43, R3 ;  /* 0x0000002b22267223 */ /* 0x000fc80000000103 */
[----:B------:R-:W-:Y:S01]  /*3440*/  FFMA R36, R36, R38, R43 ;  /* 0x0000002624247223 */ /* 0x000fe2000000002b */
[----:B0-----:R-:W-:Y:S06]  /*3450*/  @!P0 BRA `(.L_x_50) ;  /* 0x0000000000148947 */ /* 0x001fec0003800000 */
[----:B------:R-:W-:Y:S02]  /*3460*/  MOV R5, R34 ;  /* 0x0000002200057202 */ /* 0x000fe40000000f00 */
[----:B------:R-:W-:Y:S02]  /*3470*/  MOV R4, R3 ;  /* 0x0000000300047202 */ /* 0x000fe40000000f00 */
[----:B------:R-:W-:-:S07]  /*3480*/  MOV R34, 0x34a0 ;  /* 0x000034a000227802 */ /* 0x000fce0000000f00 */
[----:B------:R-:W-:Y:S05]  /*3490*/  CALL.REL.NOINC `($__internal_0_$__cuda_sm3x_div_rn_noftz_f32_slowpath) ;  /* 0x00000008009c7944 */ /* 0x000fea0003c00000 */
[----:B------:R-:W-:-:S07]  /*34a0*/  MOV R36, R4 ;  /* 0x0000000400247202 */ /* 0x000fce0000000f00 */
.L_x_50:
[----:B------:R-:W-:Y:S05]  /*34b0*/  BSYNC.RECONVERGENT B2 ;  /* 0x0000000000027941 */ /* 0x000fea0003800200 */
.L_x_49:
[----:B------:R-:W0:Y:S01]  /*34c0*/  LDCU UR6, c[0x0][0x408] ;  /* 0x00008100ff0677ac */ /* 0x000e220008000800 */
[----:B------:R-:W-:Y:S01]  /*34d0*/  FFMA R13, R13, 2, R16 ;  /* 0x400000000d0d7823 */ /* 0x000fe20000000010 */
[----:B------:R-:W-:Y:S01]  /*34e0*/  HFMA2 R16, -RZ, RZ, 1.541015625, -0.052093505859375 ;  /* 0x3e2aaaabff107431 */ /* 0x000fe200000001ff */
[----:B------:R-:W-:Y:S01]  /*34f0*/  MOV R3, 0x40c00000 ;  /* 0x40c0000000037802 */ /* 0x000fe20000000f00 */
[----:B------:R-:W-:Y:S01]  /*3500*/  BSSY.RECONVERGENT B2, `(.L_x_51) ;  /* 0x0000011000027945 */ /* 0x000fe20003800200 */
[----:B------:R-:W-:Y:S01]  /*3510*/  FFMA R13, R8, 2, R13 ;  /* 0x40000000080d7823 */ /* 0x000fe2000000000d */
[----:B------:R-:W-:Y:S02]  /*3520*/  FADD R33, R33, -R36 ;  /* 0x8000002421217221 */ /* 0x000fe40000000000 */
[----:B------:R-:W-:-:S04]  /*3530*/  FFMA R3, R16, -R3, 1 ;  /* 0x3f80000010037423 */ /* 0x000fc80000000803 */
[----:B------:R-:W-:Y:S01]  /*3540*/  FFMA R5, R3, R16, 0.16666667163372039795 ;  /* 0x3e2aaaab03057423 */ /* 0x000fe20000000010 */
[----:B------:R-:W-:Y:S01]  /*3550*/  FFMA R3, R39, 0.5, R0 ;  /* 0x3f00000027037823 */ /* 0x000fe20000000000 */
[----:B0-----:R-:W-:-:S03]  /*3560*/  FFMA R4, R32, UR6, R13 ;  /* 0x0000000620047c23 */ /* 0x001fc6000800000d */
[----:B------:R-:W-:Y:S01]  /*3570*/  FFMA R3, -R3, UR6, RZ ;  /* 0x0000000603037c23 */ /* 0x000fe200080001ff */
[----:B------:R-:W0:Y:S01]  /*3580*/  FCHK P0, R4, 6 ;  /* 0x40c0000004007902 */ /* 0x000e220000000000 */
[----:B------:R-:W-:-:S04]  /*3590*/  FFMA R8, R4, R5, RZ ;  /* 0x0000000504087223 */ /* 0x000fc800000000ff */
[----:B------:R-:W-:-:S04]  /*35a0*/  FFMA R13, R8, -6, R4 ;  /* 0xc0c00000080d7823 */ /* 0x000fc80000000004 */
[----:B------:R-:W-:Y:S01]  /*35b0*/  FFMA R8, R5, R13, R8 ;  /* 0x0000000d05087223 */ /* 0x000fe20000000008 */
[----:B0-----:R-:W-:Y:S06]  /*35c0*/  @!P0 BRA `(.L_x_52) ;  /* 0x0000000000108947 */ /* 0x001fec0003800000 */
[----:B------:R-:W-:Y:S02]  /*35d0*/  MOV R5, 0x40c00000 ;  /* 0x40c0000000057802 */ /* 0x000fe40000000f00 */
[----:B------:R-:W-:-:S07]  /*35e0*/  MOV R34, 0x3600 ;  /* 0x0000360000227802 */ /* 0x000fce0000000f00 */
[----:B------:R-:W-:Y:S05]  /*35f0*/  CALL.REL.NOINC `($__internal_0_$__cuda_sm3x_div_rn_noftz_f32_slowpath) ;  /* 0x0000000800447944 */ /* 0x000fea0003c00000 */
[----:B------:R-:W-:-:S07]  /*3600*/  MOV R8, R4 ;  /* 0x0000000400087202 */ /* 0x000fce0000000f00 */
.L_x_52:
[----:B------:R-:W-:Y:S05]  /*3610*/  BSYNC.RECONVERGENT B2 ;  /* 0x0000000000027941 */ /* 0x000fea0003800200 */
.L_x_51:
[----:B------:R-:W-:Y:S01]  /*3620*/  FFMA R12, R12, 2, R17 ;  /* 0x400000000c0c7823 */ /* 0x000fe20000000011 */
[----:B------:R-:W-:Y:S02]  /*3630*/  HFMA2 R4, -RZ, RZ, 1.541015625, -0.052093505859375 ;  /* 0x3e2aaaabff047431 */ /* 0x000fe400000001ff */
[----:B------:R-:W-:Y:S01]  /*3640*/  FADD R5, R35, R8 ;  /* 0x0000000823057221 */ /* 0x000fe20000000000 */
[----:B------:R-:W-:Y:S01]  /*3650*/  MOV R13, 0x40c00000 ;  /* 0x40c00000000d7802 */ /* 0x000fe20000000f00 */
[----:B------:R-:W-:Y:S01]  /*3660*/  FFMA R7, R7, 2, R12 ;  /* 0x4000000007077823 */ /* 0x000fe2000000000c */
[----:B------:R-:W-:Y:S02]  /*3670*/  BSSY.RECONVERGENT B2, `(.L_x_53) ;  /* 0x000000e000027945 */ /* 0x000fe40003800200 */
[----:B------:R0:W-:Y:S01]  /*3680*/  STG.E desc[UR4][R24.64], R5 ;  /* 0x0000000518007986 */ /* 0x0001e2000c101904 */
[----:B------:R-:W-:Y:S01]  /*3690*/  FADD R30, R30, R7 ;  /* 0x000000071e1e7221 */ /* 0x000fe20000000000 */
[----:B------:R-:W-:-:S03]  /*36a0*/  FFMA R13, R4, -R13, 1 ;  /* 0x3f800000040d7423 */ /* 0x000fc6000000080d */
[----:B------:R-:W1:Y:S01]  /*36b0*/  FCHK P0, R30, 6 ;  /* 0x40c000001e007902 */ /* 0x000e620000000000 */
[----:B------:R-:W-:-:S04]  /*36c0*/  FFMA R4, R13, R4, 0.16666667163372039795 ;  /* 0x3e2aaaab0d047423 */ /* 0x000fc80000000004 */
[----:B------:R-:W-:-:S04]  /*36d0*/  FFMA R7, R4, R30, RZ ;  /* 0x0000001e04077223 */ /* 0x000fc800000000ff */
[----:B------:R-:W-:-:S04]  /*36e0*/  FFMA R8, R7, -6, R30 ;  /* 0xc0c0000007087823 */ /* 0x000fc8000000001e */
[----:B------:R-:W-:Y:S01]  /*36f0*/  FFMA R4, R4, R8, R7 ;  /* 0x0000000804047223 */ /* 0x000fe20000000007 */
[----:B01----:R-:W-:Y:S06]  /*3700*/  @!P0 BRA `(.L_x_54) ;  /* 0x0000000000108947 */ /* 0x003fec0003800000 */
[----:B------:R-:W-:Y:S02]  /*3710*/  MOV R4, R30 ;  /* 0x0000001e00047202 */ /* 0x000fe40000000f00 */
[----:B------:R-:W-:Y:S02]  /*3720*/  MOV R5, 0x40c00000 ;  /* 0x40c0000000057802 */ /* 0x000fe40000000f00 */
[----:B------:R-:W-:-:S07]  /*3730*/  MOV R34, 0x3750 ;  /* 0x0000375000227802 */ /* 0x000fce0000000f00 */
[----:B------:R-:W-:Y:S05]  /*3740*/  CALL.REL.NOINC `($__internal_0_$__cuda_sm3x_div_rn_noftz_f32_slowpath) ;  /* 0x0000000400f07944 */ /* 0x000fea0003c00000 */
.L_x_54:
[----:B------:R-:W-:Y:S05]  /*3750*/  BSYNC.RECONVERGENT B2 ;  /* 0x0000000000027941 */ /* 0x000fea0003800200 */
.L_x_53:
[----:B------:R-:W0:Y:S01]  /*3760*/  LDCU UR6, c[0x0][0x408] ;  /* 0x00008100ff0677ac */ /* 0x000e220008000800 */
[----:B------:R-:W-:Y:S01]  /*3770*/  FFMA R15, R10, 2, R15 ;  /* 0x400000000a0f7823 */ /* 0x000fe2000000000f */
[----:B------:R-:W-:Y:S01]  /*3780*/  FADD R5, R18, R4 ;  /* 0x0000000412057221 */ /* 0x000fe20000000000 */
[----:B------:R-:W-:Y:S01]  /*3790*/  HFMA2 R4, -RZ, RZ, 1.541015625, -0.052093505859375 ;  /* 0x3e2aaaabff047431 */ /* 0x000fe200000001ff */
[----:B------:R-:W-:Y:S01]  /*37a0*/  MOV R7, 0x40c00000 ;  /* 0x40c0000000077802 */ /* 0x000fe20000000f00 */
[----:B------:R-:W-:Y:S01]  /*37b0*/  FFMA R6, R6, 2, R15 ;  /* 0x4000000006067823 */ /* 0x000fe2000000000f */
[----:B------:R-:W-:Y:S01]  /*37c0*/  BSSY.RECONVERGENT B2, `(.L_x_55) ;  /* 0x000000e000027945 */ /* 0x000fe20003800200 */
[----:B------:R1:W-:Y:S02]  /*37d0*/  STG.E desc[UR4][R22.64], R5 ;  /* 0x0000000516007986 */ /* 0x0003e4000c101904 */
[----:B------:R-:W-:-:S04]  /*37e0*/  FFMA R7, R4, -R7, 1 ;  /* 0x3f80000004077423 */ /* 0x000fc80000000807 */
[----:B------:R-:W-:Y:S01]  /*37f0*/  FFMA R4, R7, R4, 0.16666667163372039795 ;  /* 0x3e2aaaab07047423 */ /* 0x000fe20000000004 */
[----:B0-----:R-:W-:-:S04]  /*3800*/  FFMA R8, R31, UR6, R6 ;  /* 0x000000061f087c23 */ /* 0x001fc80008000006 */
[----:B------:R-:W0:Y:S01]  /*3810*/  FCHK P0, R8, 6 ;  /* 0x40c0000008007902 */ /* 0x000e220000000000 */
        /* <DEDUP_REMOVED lines=8> */
.L_x_56:
[----:B------:R-:W-:Y:S05]  /*38a0*/  BSYNC.RECONVERGENT B2 ;  /* 0x0000000000027941 */ /* 0x000fea0003800200 */
.L_x_55:
        /* <DEDUP_REMOVED lines=20> */
.L_x_58:
[----:B------:R-:W-:Y:S05]  /*39f0*/  BSYNC.RECONVERGENT B2 ;  /* 0x0000000000027941 */ /* 0x000fea0003800200 */
.L_x_57:
[----:B------:R-:W0:Y:S01]  /*3a00*/  LDCU UR6, c[0x0][0x408] ;  /* 0x00008100ff0677ac */ /* 0x000e220008000800 */
[----:B------:R-:W-:Y:S01]  /*3a10*/  FFMA R9, R39, 0.5, R9 ;  /* 0x3f00000027097823 */ /* 0x000fe20000000009 */
[----:B------:R-:W-:Y:S01]  /*3a20*/  FADD R5, R2, R4 ;  /* 0x0000000402057221 */ /* 0x000fe20000000000 */
[----:B------:R-:W-:Y:S01]  /*3a30*/  HFMA2 R6, -RZ, RZ, 1.541015625, -0.052093505859375 ;  /* 0x3e2aaaabff067431 */ /* 0x000fe200000001ff */
[----:B------:R-:W-:Y:S01]  /*3a40*/  MOV R7, 0x40c00000 ;  /* 0x40c0000000077802 */ /* 0x000fe20000000f00 */
[----:B------:R-:W-:Y:S01]  /*3a50*/  FADD R9, R9, R9 ;  /* 0x0000000909097221 */ /* 0x000fe20000000000 */
[----:B------:R-:W-:Y:S01]  /*3a60*/  BSSY.RECONVERGENT B2, `(.L_x_59) ;  /* 0x0000010000027945 */ /* 0x000fe20003800200 */
[----:B------:R1:W-:Y:S02]  /*3a70*/  STG.E desc[UR4][R26.64], R5 ;  /* 0x000000051a007986 */ /* 0x0003e4000c101904 */
[----:B------:R-:W-:Y:S01]  /*3a80*/  FFMA R7, R6, -R7, 1 ;  /* 0x3f80000006077423 */ /* 0x000fe20000000807 */
[----:B0-----:R-:W-:-:S04]  /*3a90*/  FFMA R2, -R0, UR6, RZ ;  /* 0x0000000600027c23 */ /* 0x001fc800080001ff */
[----:B------:R-:W-:-:S04]  /*3aa0*/  FFMA R2, R2, 0.5, R9 ;  /* 0x3f00000002027823 */ /* 0x000fc80000000009 */
[----:B------:R-:W-:Y:S01]  /*3ab0*/  FFMA R4, R3, 0.5, R2 ;  /* 0x3f00000003047823 */ /* 0x000fe20000000002 */
[----:B------:R-:W-:-:S03]  /*3ac0*/  FFMA R2, R7, R6, 0.16666667163372039795 ;  /* 0x3e2aaaab07027423 */ /* 0x000fc60000000006 */
[----:B------:R-:W0:Y:S01]  /*3ad0*/  FCHK P0, R4, 6 ;  /* 0x40c0000004007902 */ /* 0x000e220000000000 */
[----:B------:R-:W-:-:S04]  /*3ae0*/  FFMA R3, R2, R4, RZ ;  /* 0x0000000402037223 */ /* 0x000fc800000000ff */
[----:B------:R-:W-:-:S04]  /*3af0*/  FFMA R6, R3, -6, R4 ;  /* 0xc0c0000003067823 */ /* 0x000fc80000000004 */
[----:B------:R-:W-:Y:S01]  /*3b00*/  FFMA R3, R2, R6, R3 ;  /* 0x0000000602037223 */ /* 0x000fe20000000003 */
[----:B01----:R-:W-:Y:S06]  /*3b10*/  @!P0 BRA `(.L_x_60) ;  /* 0x0000000000108947 */ /* 0x003fec0003800000 */
[----:B------:R-:W-:Y:S02]  /*3b20*/  MOV R5, 0x40c00000 ;  /* 0x40c0000000057802 */ /* 0x000fe40000000f00 */
[----:B------:R-:W-:-:S07]  /*3b30*/  MOV R34, 0x3b50 ;  /* 0x00003b5000227802 */ /* 0x000fce0000000f00 */
[----:B------:R-:W-:Y:S05]  /*3b40*/  CALL.REL.NOINC `($__internal_0_$__cuda_sm3x_div_rn_noftz_f32_slowpath) ;  /* 0x0000000000f07944 */ /* 0x000fea0003c00000 */
[----:B------:R-:W-:-:S07]  /*3b50*/  MOV R3, R4 ;  /* 0x0000000400037202 */ /* 0x000fce0000000f00 */
.L_x_60:
[----:B------:R-:W-:Y:S05]  /*3b60*/  BSYNC.RECONVERGENT B2 ;  /* 0x0000000000027941 */ /* 0x000fea0003800200 */
.L_x_59:
[----:B------:R-:W-:Y:S01]  /*3b70*/  FADD R3, R0, R3 ;  /* 0x0000000300037221 */ /* 0x000fe20000000000 */
[----:B------:R-:W0:Y:S04]  /*3b80*/  LDC.64 R8, c[0x0][0x388] ;  /* 0x0000e200ff087b82 */ /* 0x000e280000000a00 */
[----:B------:R1:W-:Y:S04]  /*3b90*/  STG.E desc[UR4][R28.64], R3 ;  /* 0x000000031c007986 */ /* 0x0003e8000c101904 */
[----:B------:R-:W2:Y:S01]  /*3ba0*/  LDG.E R24, desc[UR4][R24.64] ;  /* 0x0000000418187981 */ /* 0x000ea2000c1e1900 */
[----:B------:R-:W-:Y:S01]  /*3bb0*/  BSSY.RECONVERGENT B2, `(.L_x_61) ;  /* 0x0000032000027945 */ /* 0x000fe20003800200 */
[----:B0-----:R-:W-:Y:S01]  /*3bc0*/  IMAD.WIDE R8, R37, 0x4, R8 ;  /* 0x0000000425087825 */ /* 0x001fe200078e0208 */
[----:B--2---:R-:W-:-:S04]  /*3bd0*/  FSETP.GT.AND P0, PT, R35, R24, PT ;  /* 0x000000182300720b */ /* 0x004fc80003f04000 */
[----:B------:R-:W-:-:S13]  /*3be0*/  FSETP.LEU.OR P0, PT, R24, 25, !P0 ;  /* 0x41c800001800780b */ /* 0x000fda000470b400 */
[----:B-1----:R-:W-:Y:S05]  /*3bf0*/  @P0 BRA `(.L_x_62) ;  /* 0x0000000000b40947 */ /* 0x002fea0003800000 */
[----:B------:R-:W2:Y:S02]  /*3c00*/  LDG.E R0, desc[UR4][R8.64] ;  /* 0x0000000408007981 */ /* 0x000ea4000c1e1900 */
[----:B--2---:R-:W-:-:S13]  /*3c10*/  FSETP.GTU.AND P0, PT, R0, R35, PT ;  /* 0x000000230000720b */ /* 0x004fda0003f0c000 */
[----:B------:R-:W-:Y:S05]  /*3c20*/  @P0 BRA `(.L_x_62) ;  /* 0x0000000000a80947 */ /* 0x000fea0003800000 */
[----:B------:R-:W0:Y:S02]  /*3c30*/  LDC.64 R6, c[0x0][0x3b0] ;  /* 0x0000ec00ff067b82 */ /* 0x000e240000000a00 */
[----:B0-----:R-:W-:-:S05]  /*3c40*/  IMAD.WIDE R6, R37, 0x4, R6 ;  /* 0x0000000425067825 */ /* 0x001fca00078e0206 */
[----:B------:R-:W2:Y:S01]  /*3c50*/  LDG.E R2, desc[UR4][R6.64] ;  /* 0x0000000406027981 */ /* 0x000ea2000c1e1900 */
[----:B------:R-:W-:Y:S01]  /*3c60*/  BSSY.RELIABLE B3, `(.L_x_63) ;  /* 0x000001e000037945 */ /* 0x000fe20003800100 */
[----:B--2---:R-:W-:-:S13]  /*3c70*/  ISETP.NE.AND P0, PT, R2, RZ, PT ;  /* 0x000000ff0200720c */ /* 0x004fda0003f05270 */
[----:B------:R-:W-:Y:S05]  /*3c80*/  @!P0 BRA `(.L_x_64) ;  /* 0x00000000006c8947 */ /* 0x000fea0003800000 */
[----:B------:R-:W0:Y:S01]  /*3c90*/  LDC.64 R4, c[0x0][0x3a8] ;  /* 0x0000ea00ff047b82 */ /* 0x000e220000000a00 */
[----:B------:R-:W1:Y:S01]  /*3ca0*/  LDCU.64 UR6, c[0x0][0x400] ;  /* 0x00008000ff0677ac */ /* 0x000e620008000a00 */
[----:B------:R-:W-:-:S06]  /*3cb0*/  IADD3 R0, PT, PT, R2, -0x1, RZ ;  /* 0xffffffff02007810 */ /* 0x000fcc0007ffe0ff */
[----:B------:R-:W2:Y:S01]  /*3cc0*/  LDC R12, c[0x0][0x408] ;  /* 0x00010200ff0c7b82 */ /* 0x000ea20000000800 */
[----:B-1----:R-:W-:-:S04]  /*3cd0*/  IMAD R3, R0, UR6, R37 ;  /* 0x0000000600037c24 */ /* 0x002fc8000f8e0225 */
[----:B0-----:R-:W-:-:S06]  /*3ce0*/  IMAD.WIDE R4, R3, 0x4, R4 ;  /* 0x0000000403047825 */ /* 0x001fcc00078e0204 */
[----:B------:R-:W3:Y:S01]  /*3cf0*/  LDG.E R4, desc[UR4][R4.64] ;  /* 0x0000000404047981 */ /* 0x000ee2000c1e1900 */
[----:B------:R-:W-:Y:S01]  /*3d00*/  UMOV UR6, 0x40a00000 ;  /* 0x40a0000000067882 */ /* 0x000fe20000000000 */
[----:B--2---:R-:W0:Y:S01]  /*3d10*/  MUFU.RCP R3, R12 ;  /* 0x0000000c00037308 */ /* 0x004e220000001000 */
[----:B------:R-:W-:-:S07]  /*3d20*/  MOV R13, UR6 ;  /* 0x00000006000d7c02 */ /* 0x000fce0008000f00 */
[----:B------:R-:W1:Y:S01]  /*3d30*/  FCHK P0, R13, R12 ;  /* 0x0000000c0d007302 */ /* 0x000e620000000000 */
[----:B0-----:R-:W-:-:S04]  /*3d40*/  FFMA R0, R3, -R12, 1 ;  /* 0x3f80000003007423 */ /* 0x001fc8000000080c */
[----:B------:R-:W-:-:S04]  /*3d50*/  FFMA R3, R3, R0, R3 ;  /* 0x0000000003037223 */ /* 0x000fc80000000003 */
[----:B------:R-:W-:-:S04]  /*3d60*/  FFMA R10, R3, 5, RZ ;  /* 0x40a00000030a7823 */ /* 0x000fc800000000ff */
[----:B------:R-:W-:Y:S01]  /*3d70*/  FFMA R11, R10, -R12, 5 ;  /* 0x40a000000a0b7423 */ /* 0x000fe2000000080c */
[----:B---3--:R-:W-:-:S03]  /*3d80*/  IADD3 R0, PT, PT, -R4, UR7, RZ ;  /* 0x0000000704007c10 */ /* 0x008fc6000fffe1ff */
[----:B------:R-:W-:Y:S01]  /*3d90*/  FFMA R4, R3, R11, R10 ;  /* 0x0000000b03047223 */ /* 0x000fe2000000000a */
[----:B------:R-:W-:Y:S01]  /*3da0*/  I2FP.F32.S32 R0, R0 ;  /* 0x0000000000007245 */ /* 0x000fe20000201400 */
[----:B-1----:R-:W-:Y:S06]  /*3db0*/  @!P0 BRA `(.L_x_65) ;  /* 0x0000000000148947 */ /* 0x002fec0003800000 */
[----:B------:R-:W0:Y:S01]  /*3dc0*/  LDCU UR6, c[0x0][0x408] ;  /* 0x00008100ff0677ac */ /* 0x000e220008000800 */
[----:B------:R-:W-:Y:S01]  /*3dd0*/  HFMA2 R4, -RZ, RZ, 2.3125, 0 ;  /* 0x40a00000ff047431 */ /* 0x000fe200000001ff */
[----:B------:R-:W-:Y:S02]  /*3de0*/  MOV R34, 0x3e10 ;  /* 0x00003e1000227802 */ /* 0x000fe40000000f00 */
[----:B0-----:R-:W-:-:S07]  /*3df0*/  MOV R5, UR6 ;  /* 0x0000000600057c02 */ /* 0x001fce0008000f00 */
[----:B------:R-:W-:Y:S05]  /*3e00*/  CALL.REL.NOINC `($__internal_0_$__cuda_sm3x_div_rn_noftz_f32_slowpath) ;  /* 0x0000000000407944 */ /* 0x000fea0003c00000 */
.L_x_65:
[----:B------:R-:W-:-:S13]  /*3e10*/  FSETP.GEU.AND P0, PT, R4, R0, PT ;  /* 0x000000000400720b */ /* 0x000fda0003f0e000 */
[----:B------:R-:W-:Y:S05]  /*3e20*/  @P0 BREAK.RELIABLE B3 ;  /* 0x0000000000030942 */ /* 0x000fea0003800100 */
[----:B------:R-:W-:Y:S05]  /*3e30*/  @P0 BRA `(.L_x_62) ;  /* 0x0000000000240947 */ /* 0x000fea0003800000 */
.L_x_64:
[----:B------:R-:W-:Y:S05]  /*3e40*/  BSYNC.RELIABLE B3 ;  /* 0x0000000000037941 */ /* 0x000fea0003800100 */
.L_x_63:
[----:B------:R-:W0:Y:S08]  /*3e50*/  LDC.64 R10, c[0x0][0x400] ;  /* 0x00010000ff0a7b82 */ /* 0x000e300000000a00 */
[----:B------:R-:W1:Y:S01]  /*3e60*/  LDC.64 R4, c[0x0][0x3a8] ;  /* 0x0000ea00ff047b82 */ /* 0x000e620000000a00 */
[----:B0-----:R-:W-:-:S04]  /*3e70*/  IMAD R3, R2, R10, R37 ;  /* 0x0000000a02037224 */ /* 0x001fc800078e0225 */
[----:B-1----:R-:W-:-:S05]  /*3e80*/  IMAD.WIDE R2, R3, 0x4, R4 ;  /* 0x0000000403027825 */ /* 0x002fca00078e0204 */
[----:B------:R0:W-:Y:S04]  /*3e90*/  STG.E desc[UR4][R2.64], R11 ;  /* 0x0000000b02007986 */ /* 0x0001e8000c101904 */
[----:B------:R-:W2:Y:S02]  /*3ea0*/  LDG.E R0, desc[UR4][R6.64] ;  /* 0x0000000406007981 */ /* 0x000ea4000c1e1900 */
[----:B--2---:R-:W-:-:S05]  /*3eb0*/  IADD3 R5, PT, PT, R0, 0x1, RZ ;  /* 0x0000000100057810 */ /* 0x004fca0007ffe0ff */
[----:B------:R0:W-:Y:S02]  /*3ec0*/  STG.E desc[UR4][R6.64], R5 ;  /* 0x0000000506007986 */ /* 0x0001e4000c101904 */
.L_x_62:
[----:B------:R-:W-:Y:S05]  /*3ed0*/  BSYNC.RECONVERGENT B2 ;  /* 0x0000000000027941 */ /* 0x000fea0003800200 */
.L_x_61:
[----:B------:R-:W-:Y:S05]  /*3ee0*/  WARPSYNC.ALL ;  /* 0x0000000000007948 */ /* 0x000fea0003800000 */
[----:B------:R-:W-:Y:S01]  /*3ef0*/  STG.E desc[UR4][R8.64], R35 ;  /* 0x0000002308007986 */ /* 0x000fe2000c101904 */
[----:B------:R-:W-:Y:S05]  /*3f00*/  EXIT ;  /* 0x000000000000794d */ /* 0x000fea0003800000 */
        .weak           $__internal_0_$__cuda_sm3x_div_rn_noftz_f32_slowpath
        .type           $__internal_0_$__cuda_sm3x_div_rn_noftz_f32_slowpath,@function
        .size           $__internal_0_$__cuda_sm3x_div_rn_noftz_f32_slowpath,(.L_x_98 - $__internal_0_$__cuda_sm3x_div_rn_noftz_f32_slowpath)
$__internal_0_$__cuda_sm3x_div_rn_noftz_f32_slowpath:
[----:B------:R-:W-:Y:S01]  /*3f10*/  SHF.R.U32.HI R36, RZ, 0x17, R5 ;  /* 0x00000017ff247819 */ /* 0x000fe20000011605 */
[----:B------:R-:W-:Y:S01]  /*3f20*/  BSSY.RECONVERGENT B0, `(.L_x_66) ;  /* 0x0000065000007945 */ /* 0x000fe20003800200 */
[----:B------:R-:W-:Y:S02]  /*3f30*/  SHF.R.U32.HI R44, RZ, 0x17, R4 ;  /* 0x00000017ff2c7819 */ /* 0x000fe40000011604 */
[----:B------:R-:W-:Y:S02]  /*3f40*/  LOP3.LUT R36, R36, 0xff, RZ, 0xc0, !PT ;  /* 0x000000ff24247812 */ /* 0x000fe400078ec0ff */
[----:B------:R-:W-:Y:S02]  /*3f50*/  LOP3.LUT R44, R44, 0xff, RZ, 0xc0, !PT ;  /* 0x000000ff2c2c7812 */ /* 0x000fe400078ec0ff */
[----:B------:R-:W-:-:S04]  /*3f60*/  IADD3 R38, PT, PT, R36, -0x1, RZ ;  /* 0xffffffff24267810 */ /* 0x000fc80007ffe0ff */
[----:B------:R-:W-:Y:S02]  /*3f70*/  ISETP.GT.U32.AND P0, PT, R38, 0xfd, PT ;  /* 0x000000fd2600780c */ /* 0x000fe40003f04070 */
[----:B------:R-:W-:-:S04]  /*3f80*/  IADD3 R38, PT, PT, R44, -0x1, RZ ;  /* 0xffffffff2c267810 */ /* 0x000fc80007ffe0ff */
[----:B------:R-:W-:-:S13]  /*3f90*/  ISETP.GT.U32.OR P0, PT, R38, 0xfd, P0 ;  /* 0x000000fd2600780c */ /* 0x000fda0000704470 */
[----:B------:R-:W-:Y:S01]  /*3fa0*/  @!P0 MOV R38, RZ ;  /* 0x000000ff00268202 */ /* 0x000fe20000000f00 */
[----:B------:R-:W-:Y:S06]  /*3fb0*/  @!P0 BRA `(.L_x_67) ;  /* 0x0000000000648947 */ /* 0x000fec0003800000 */
[----:B------:R-:W-:Y:S02]  /*3fc0*/  FSETP.GTU.FTZ.AND P0, PT, |R4|, +INF , PT ;  /* 0x7f8000000400780b */ /* 0x000fe40003f1c200 */
[----:B------:R-:W-:-:S04]  /*3fd0*/  FSETP.GTU.FTZ.AND P1, PT, |R5|, +INF , PT ;  /* 0x7f8000000500780b */ /* 0x000fc80003f3c200 */
[----:B------:R-:W-:-:S13]  /*3fe0*/  PLOP3.LUT P0, PT, P0, P1, PT, 0xf8, 0x8f ;  /* 0x00000000008f781c */ /* 0x000fda0000703f70 */
[----:B------:R-:W-:Y:S05]  /*3ff0*/  @P0 BRA `(.L_x_68) ;  /* 0x0000000400580947 */ /* 0x000fea0003800000 */
[----:B------:R-:W-:-:S13]  /*4000*/  LOP3.LUT P0, RZ, R5, 0x7fffffff, R4, 0xc8, !PT ;  /* 0x7fffffff05ff7812 */ /* 0x000fda000780c804 */
[----:B------:R-:W-:Y:S05]  /*4010*/  @!P0 BRA `(.L_x_69) ;  /* 0x0000000400488947 */ /* 0x000fea0003800000 */
[C---:B------:R-:W-:Y:S02]  /*4020*/  FSETP.NEU.FTZ.AND P2, PT, |R4|.reuse, +INF , PT ;  /* 0x7f8000000400780b */ /* 0x040fe40003f5d200 */
[----:B------:R-:W-:Y:S02]  /*4030*/  FSETP.NEU.FTZ.AND P1, PT, |R5|, +INF , PT ;  /* 0x7f8000000500780b */ /* 0x000fe40003f3d200 */
[----:B------:R-:W-:-:S11]  /*4040*/  FSETP.NEU.FTZ.AND P0, PT, |R4|, +INF , PT ;  /* 0x7f8000000400780b */ /* 0x000fd60003f1d200 */
[----:B------:R-:W-:Y:S05]  /*4050*/  @!P1 BRA !P2, `(.L_x_69) ;  /* 0x0000000400389947 */ /* 0x000fea0005000000 */
[----:B------:R-:W-:-:S04]  /*4060*/  LOP3.LUT P2, RZ, R4, 0x7fffffff, RZ, 0xc0, !PT ;  /* 0x7fffffff04ff7812 */ /* 0x000fc8000784c0ff */
[----:B------:R-:W-:-:S13]  /*4070*/  PLOP3.LUT P1, PT, P1, P2, PT, 0x2f, 0xf2 ;  /* 0x0000000000f2781c */ /* 0x000fda0000f24577 */
[----:B------:R-:W-:Y:S05]  /*4080*/  @P1 BRA `(.L_x_70) ;  /* 0x0000000400241947 */ /* 0x000fea0003800000 */
[----:B------:R-:W-:-:S04]  /*4090*/  LOP3.LUT P1, RZ, R5, 0x7fffffff, RZ, 0xc0, !PT ;  /* 0x7fffffff05ff7812 */ /* 0x000fc8000782c0ff */
[----:B------:R-:W-:-:S13]  /*40a0*/  PLOP3.LUT P0, PT, P0, P1, PT, 0x2f, 0xf2 ;  /* 0x0000000000f2781c */ /* 0x000fda0000702577 */
[----:B------:R-:W-:Y:S05]  /*40b0*/  @P0 BRA `(.L_x_71) ;  /* 0x00000004000c0947 */ /* 0x000fea0003800000 */
[----:B------:R-:W-:-:S04]  /*40c0*/  IADD3 R38, PT, PT, R44, -0x1, RZ ;  /* 0xffffffff2c267810 */ /* 0x000fc80007ffe0ff */
[----:B------:R-:W-:Y:S02]  /*40d0*/  ISETP.GE.AND P0, PT, R38, RZ, PT ;  /* 0x000000ff2600720c */ /* 0x000fe40003f06270 */
[----:B------:R-:W-:-:S04]  /*40e0*/  IADD3 R38, PT, PT, R36, -0x1, RZ ;  /* 0xffffffff24267810 */ /* 0x000fc80007ffe0ff */
[----:B------:R-:W-:-:S07]  /*40f0*/  ISETP.GE.AND P1, PT, R38, RZ, PT ;  /* 0x000000ff2600720c */ /* 0x000fce0003f26270 */
[----:B------:R-:W-:Y:S01]  /*4100*/  @P0 MOV R38, RZ ;  /* 0x000000ff00260202 */ /* 0x000fe20000000f00 */
[----:B------:R-:W-:Y:S01]  /*4110*/  @!P0 FFMA R4, R4, 1.84467440737095516160e+19, RZ ;  /* 0x5f80000004048823 */ /* 0x000fe200000000ff */
[----:B------:R-:W-:-:S04]  /*4120*/  @!P0 MOV R38, 0xffffffc0 ;  /* 0xffffffc000268802 */ /* 0x000fc80000000f00 */
[----:B------:R-:W-:Y:S01]  /*4130*/  @!P1 FFMA R5, R5, 1.84467440737095516160e+19, RZ ;  /* 0x5f80000005059823 */ /* 0x000fe200000000ff */
[----:B------:R-:W-:-:S07]  /*4140*/  @!P1 IADD3 R38, PT, PT, R38, 0x40, RZ ;  /* 0x0000004026269810 */ /* 0x000fce0007ffe0ff */
.L_x_67:
[----:B------:R-:W-:Y:S01]  /*4150*/  IADD3 R45, PT, PT, R44, -0x7f, RZ ;  /* 0xffffff812c2d7810 */ /* 0x000fe20007ffe0ff */
[----:B------:R-:W-:Y:S01]  /*4160*/  BSSY.RECONVERGENT B1, `(.L_x_72) ;  /* 0x0000036000017945 */ /* 0x000fe20003800200 */
[----:B------:R-:W-:-:S03]  /*4170*/  LEA R44, R36, 0xc0800000, 0x17 ;  /* 0xc0800000242c7811 */ /* 0x000fc600078eb8ff */
[C---:B------:R-:W-:Y:S01]  /*4180*/  IMAD R4, R45.reuse, -0x800000, R4 ;  /* 0xff8000002d047824 */ /* 0x040fe200078e0204 */
[----:B------:R-:W-:Y:S02]  /*4190*/  IADD3 R44, PT, PT, -R44, R5, RZ ;  /* 0x000000052c2c7210 */ /* 0x000fe40007ffe1ff */
[----:B------:R-:W-:Y:S02]  /*41a0*/  IADD3 R45, PT, PT, R45, 0x7f, -R36 ;  /* 0x0000007f2d2d7810 */ /* 0x000fe40007ffe824 */
[----:B------:R-:W0:Y:S02]  /*41b0*/  MUFU.RCP R36, R44 ;  /* 0x0000002c00247308 */ /* 0x000e240000001000 */
[----:B------:R-:W-:Y:S01]  /*41c0*/  IADD3 R38, PT, PT, R45, R38, RZ ;  /* 0x000000262d267210 */ /* 0x000fe20007ffe0ff */
[----:B------:R-:W-:-:S04]  /*41d0*/  FADD.FTZ R45, -R44, -RZ ;  /* 0x800000ff2c2d7221 */ /* 0x000fc80000010100 */
[----:B0-----:R-:W-:-:S04]  /*41e0*/  FFMA R5, R36, R45, 1 ;  /* 0x3f80000024057423 */ /* 0x001fc8000000002d */
[----:B------:R-:W-:-:S04]  /*41f0*/  FFMA R5, R36, R5, R36 ;  /* 0x0000000524057223 */ /* 0x000fc80000000024 */
[----:B------:R-:W-:-:S04]  /*4200*/  FFMA R46, R4, R5, RZ ;  /* 0x00000005042e7223 */ /* 0x000fc800000000ff */
[----:B------:R-:W-:-:S04]  /*4210*/  FFMA R36, R45, R46, R4 ;  /* 0x0000002e2d247223 */ /* 0x000fc80000000004 */
[----:B------:R-:W-:-:S04]  /*4220*/  FFMA R36, R5, R36, R46 ;  /* 0x0000002405247223 */ /* 0x000fc8000000002e */
[----:B------:R-:W-:-:S04]  /*4230*/  FFMA R45, R45, R36, R4 ;  /* 0x000000242d2d7223 */ /* 0x000fc80000000004 */
[----:B------:R-:W-:-:S05]  /*4240*/  FFMA R47, R5, R45, R36 ;  /* 0x0000002d052f7223 */ /* 0x000fca0000000024 */
[----:B------:R-:W-:-:S04]  /*4250*/  SHF.R.U32.HI R49, RZ, 0x17, R47 ;  /* 0x00000017ff317819 */ /* 0x000fc8000001162f */
[----:B------:R-:W-:-:S04]  /*4260*/  LOP3.LUT R49, R49, 0xff, RZ, 0xc0, !PT ;  /* 0x000000ff31317812 */ /* 0x000fc800078ec0ff */
[----:B------:R-:W-:-:S04]  /*4270*/  IADD3 R4, PT, PT, R49, R38, RZ ;  /* 0x0000002631047210 */ /* 0x000fc80007ffe0ff */
[----:B------:R-:W-:-:S04]  /*4280*/  IADD3 R44, PT, PT, R4, -0x1, RZ ;  /* 0xffffffff042c7810 */ /* 0x000fc80007ffe0ff */
[----:B------:R-:W-:-:S13]  /*4290*/  ISETP.GE.U32.AND P0, PT, R44, 0xfe, PT ;  /* 0x000000fe2c00780c */ /* 0x000fda0003f06070 */
[----:B------:R-:W-:Y:S05]  /*42a0*/  @!P0 BRA `(.L_x_73) ;  /* 0x0000000000808947 */ /* 0x000fea0003800000 */
[----:B------:R-:W-:-:S13]  /*42b0*/  ISETP.GT.AND P0, PT, R4, 0xfe, PT ;  /* 0x000000fe0400780c */ /* 0x000fda0003f04270 */
[----:B------:R-:W-:Y:S05]  /*42c0*/  @P0 BRA `(.L_x_74) ;  /* 0x00000000006c0947 */ /* 0x000fea0003800000 */
[----:B------:R-:W-:-:S13]  /*42d0*/  ISETP.GE.AND P0, PT, R4, 0x1, PT ;  /* 0x000000010400780c */ /* 0x000fda0003f06270 */
[----:B------:R-:W-:Y:S05]  /*42e0*/  @P0 BRA `(.L_x_75) ;  /* 0x0000000000740947 */ /* 0x000fea0003800000 */
[----:B------:R-:W-:Y:S02]  /*42f0*/  ISETP.GE.AND P0, PT, R4, -0x18, PT ;  /* 0xffffffe80400780c */ /* 0x000fe40003f06270 */
[----:B------:R-:W-:-:S11]  /*4300*/  LOP3.LUT R47, R47, 0x80000000, RZ, 0xc0, !PT ;  /* 0x800000002f2f7812 */ /* 0x000fd600078ec0ff */
[----:B------:R-:W-:Y:S05]  /*4310*/  @!P0 BRA `(.L_x_75) ;  /* 0x0000000000688947 */ /* 0x000fea0003800000 */
[CCC-:B------:R-:W-:Y:S01]  /*4320*/  FFMA.RP R38, R5.reuse, R45.reuse, R36.reuse ;  /* 0x0000002d05267223 */ /* 0x1c0fe20000008024 */
[CCC-:B------:R-:W-:Y:S01]  /*4330*/  FFMA.RM R49, R5.reuse, R45.reuse, R36.reuse ;  /* 0x0000002d05317223 */ /* 0x1c0fe20000004024 */
[----:B------:R-:W-:Y:S01]  /*4340*/  FFMA.RZ R36, R5, R45, R36 ;  /* 0x0000002d05247223 */ /* 0x000fe2000000c024 */
[C---:B------:R-:W-:Y:S02]  /*4350*/  IADD3 R5, PT, PT, R4.reuse, 0x20, RZ ;  /* 0x0000002004057810 */ /* 0x040fe40007ffe0ff */
[----:B------:R-:W-:Y:S02]  /*4360*/  ISETP.NE.AND P2, PT, R4, RZ, PT ;  /* 0x000000ff0400720c */ /* 0x000fe40003f45270 */
[----:B------:R-:W-:Y:S02]  /*4370*/  LOP3.LUT R36, R36, 0x7fffff, RZ, 0xc0, !PT ;  /* 0x007fffff24247812 */ /* 0x000fe400078ec0ff */
[----:B------:R-:W-:Y:S02]  /*4380*/  ISETP.NE.AND P1, PT, R4, RZ, PT ;  /* 0x000000ff0400720c */ /* 0x000fe40003f25270 */
[----:B------:R-:W-:-:S02]  /*4390*/  LOP3.LUT R36, R36, 0x800000, RZ, 0xfc, !PT ;  /* 0x0080000024247812 */ /* 0x000fc400078efcff */
[----:B------:R-:W-:Y:S02]  /*43a0*/  IADD3 R4, PT, PT, -R4, RZ, RZ ;  /* 0x000000ff04047210 */ /* 0x000fe40007ffe1ff */
[----:B------:R-:W-:Y:S02]  /*43b0*/  SHF.L.U32 R5, R36, R5, RZ ;  /* 0x0000000524057219 */ /* 0x000fe400000006ff */
[----:B------:R-:W-:Y:S02]  /*43c0*/  FSETP.NEU.FTZ.AND P0, PT, R38, R49, PT ;  /* 0x000000312600720b */ /* 0x000fe40003f1d000 */
[----:B------:R-:W-:Y:S02]  /*43d0*/  ISETP.NE.AND P1, PT, R5, RZ, P1 ;  /* 0x000000ff0500720c */ /* 0x000fe40000f25270 */
[----:B------:R-:W-:Y:S02]  /*43e0*/  SEL R45, R4, RZ, P2 ;  /* 0x000000ff042d7207 */ /* 0x000fe40001000000 */
[----:B------:R-:W-:-:S02]  /*43f0*/  PLOP3.LUT P0, PT, P0, P1, PT, 0xf8, 0x8f ;  /* 0x00000000008f781c */ /* 0x000fc40000703f70 */
[----:B------:R-:W-:Y:S02]  /*4400*/  SHF.R.U32.HI R45, RZ, R45, R36 ;  /* 0x0000002dff2d7219 */ /* 0x000fe40000011624 */
[----:B------:R-:W-:Y:S02]  /*4410*/  SEL R4, RZ, 0x1, !P0 ;  /* 0x00000001ff047807 */ /* 0x000fe40004000000 */
[----:B------:R-:W-:-:S04]  /*4420*/  SHF.R.U32.HI R5, RZ, 0x1, R45 ;  /* 0x00000001ff057819 */ /* 0x000fc8000001162d */
[----:B------:R-:W-:-:S04]  /*4430*/  LOP3.LUT R4, R4, 0x1, R5, 0xf8, !PT ;  /* 0x0000000104047812 */ /* 0x000fc800078ef805 */
[----:B------:R-:W-:-:S04]  /*4440*/  LOP3.LUT R4, R4, R45, RZ, 0xc0, !PT ;  /* 0x0000002d04047212 */ /* 0x000fc800078ec0ff */
[----:B------:R-:W-:-:S04]  /*4450*/  IADD3 R4, PT, PT, R5, R4, RZ ;  /* 0x0000000405047210 */ /* 0x000fc80007ffe0ff */
[----:B------:R-:W-:Y:S01]  /*4460*/  LOP3.LUT R47, R4, R47, RZ, 0xfc, !PT ;  /* 0x0000002f042f7212 */ /* 0x000fe200078efcff */
[----:B------:R-:W-:Y:S06]  /*4470*/  BRA `(.L_x_75) ;  /* 0x0000000000107947 */ /* 0x000fec0003800000 */
.L_x_74:
[----:B------:R-:W-:-:S04]  /*4480*/  LOP3.LUT R47, R47, 0x80000000, RZ, 0xc0, !PT ;  /* 0x800000002f2f7812 */ /* 0x000fc800078ec0ff */
[----:B------:R-:W-:Y:S01]  /*4490*/  LOP3.LUT R47, R47, 0x7f800000, RZ, 0xfc, !PT ;  /* 0x7f8000002f2f7812 */ /* 0x000fe200078efcff */
[----:B------:R-:W-:Y:S06]  /*44a0*/  BRA `(.L_x_75) ;  /* 0x0000000000047947 */ /* 0x000fec0003800000 */
.L_x_73:
[----:B------:R-:W-:-:S07]  /*44b0*/  LEA R47, R38, R47, 0x17 ;  /* 0x0000002f262f7211 */ /* 0x000fce00078eb8ff */
.L_x_75:
[----:B------:R-:W-:Y:S05]  /*44c0*/  BSYNC.RECONVERGENT B1 ;  /* 0x0000000000017941 */ /* 0x000fea0003800200 */
.L_x_72:
[----:B------:R-:W-:Y:S01]  /*44d0*/  MOV R4, R47 ;  /* 0x0000002f00047202 */ /* 0x000fe20000000f00 */
[----:B------:R-:W-:Y:S06]  /*44e0*/  BRA `(.L_x_76) ;  /* 0x0000000000207947 */ /* 0x000fec0003800000 */
.L_x_71:
[----:B------:R-:W-:-:S04]  /*44f0*/  LOP3.LUT R4, R5, 0x80000000, R4, 0x48, !PT ;  /* 0x8000000005047812 */ /* 0x000fc800078e4804 */
[----:B------:R-:W-:Y:S01]  /*4500*/  LOP3.LUT R4, R4, 0x7f800000, RZ, 0xfc, !PT ;  /* 0x7f80000004047812 */ /* 0x000fe200078efcff */
[----:B------:R-:W-:Y:S06]  /*4510*/  BRA `(.L_x_76) ;  /* 0x0000000000147947 */ /* 0x000fec0003800000 */
.L_x_70:
[----:B------:R-:W-:Y:S01]  /*4520*/  LOP3.LUT R4, R5, 0x80000000, R4, 0x48, !PT ;  /* 0x8000000005047812 */ /* 0x000fe200078e4804 */
[----:B------:R-:W-:Y:S06]  /*4530*/  BRA `(.L_x_76) ;  /* 0x00000000000c7947 */ /* 0x000fec0003800000 */
.L_x_69:
[----:B------:R-:W0:Y:S01]  /*4540*/  MUFU.RSQ R4, -QNAN ;  /* 0xffc0000000047908 */ /* 0x000e220000001400 */
[----:B------:R-:W-:Y:S05]  /*4550*/  BRA `(.L_x_76) ;  /* 0x0000000000047947 */ /* 0x000fea0003800000 */
.L_x_68:
[----:B------:R-:W-:-:S07]  /*4560*/  FADD.FTZ R4, R4, R5 ;  /* 0x0000000504047221 */ /* 0x000fce0000010000 */
.L_x_76:
[----:B------:R-:W-:Y:S05]  /*4570*/  BSYNC.RECONVERGENT B0 ;  /* 0x0000000000007941 */ /* 0x000fea0003800200 */
.L_x_66:
[----:B------:R-:W-:Y:S01]  /*4580*/  HFMA2 R45, -RZ, RZ, 0, 0 ;  /* 0x00000000ff2d7431 */ /* 0x000fe200000001ff */
[----:B------:R-:W-:-:S04]  /*4590*/  MOV R44, R34 ;  /* 0x00000022002c7202 */ /* 0x000fc80000000f00 */
[----:B0-----:R-:W-:Y:S05]  /*45a0*/  RET.REL.NODEC R44 `(_Z21gpu_integrate_neuronsPfS_S_S_S_PiS0_S_S_S_S_S_PjS1_S_ffiifS_S_P17curandStateXORWOWS_) ;  /* 0xffffffb82c947950 */ /* 0x001fea0003c3ffff */
.L_x_77:
[----:B------:R-:W-:-:S00]  /*45b0*/  BRA `(.L_x_77) ;  /* 0xfffffffc00fc7947 */ /* 0x000fc0000383ffff */
[----:B------:R-:W-:-:S00]  /*45c0*/  NOP ;  /* 0x0000000000007918 */ /* 0x000fc00000000000 */
        /* <DEDUP_REMOVED lines=11> */
.L_x_98:


//--------------------- .text._Z22gpu_integrate_synapsesPfS_PiS0_S0_S0_PjS0_iii --------------------------
	.section	.text._Z22gpu_integrate_synapsesPfS_PiS0_S0_S0_PjS0_iii,"ax",@progbits
	.align	128
        .global         _Z22gpu_integrate_synapsesPfS_PiS0_S0_S0_PjS0_iii
        .type           _Z22gpu_integrate_synapsesPfS_PiS0_S0_S0_PjS0_iii,@function
        .size           _Z22gpu_integrate_synapsesPfS_PiS0_S0_S0_PjS0_iii,(.L_x_101 - _Z22gpu_integrate_synapsesPfS_PiS0_S0_S0_PjS0_iii)
        .other          _Z22gpu_integrate_synapsesPfS_PiS0_S0_S0_PjS0_iii,@"STO_CUDA_ENTRY STV_DEFAULT"
_Z22gpu_integrate_synapsesPfS_PiS0_S0_S0_PjS0_iii:
.text._Z22gpu_integrate_synapsesPfS_PiS0_S0_S0_PjS0_iii:
[----:B------:R-:W-:Y:S01]  /*0000*/  LDC R1, c[0x0][0x37c] ;  /* 0x0000df00ff017b82 */ /* 0x000fe20000000800 */
[----:B------:R-:W0:Y:S01]  /*0010*/  S2R R0, SR_CTAID.X ;  /* 0x0000000000007919 */ /* 0x000e220000002500 */
[----:B------:R-:W0:Y:S01]  /*0020*/  LDCU UR4, c[0x0][0x360] ;  /* 0x00006c00ff0477ac */ /* 0x000e220008000800 */
[----:B------:R-:W0:Y:S01]  /*0030*/  S2R R3, SR_TID.X ;  /* 0x0000000000037919 */ /* 0x000e220000002100 */
[----:B------:R-:W1:Y:S01]  /*0040*/  LDCU UR5, c[0x0][0x3c8] ;  /* 0x00007900ff0577ac */ /* 0x000e620008000800 */
[----:B0-----:R-:W-:-:S05]  /*0050*/  IMAD R0, R0, UR4, R3 ;  /* 0x0000000400007c24 */ /* 0x001fca000f8e0203 */
[----:B-1----:R-:W-:-:S13]  /*0060*/  ISETP.GE.AND P0, PT, R0, UR5, PT ;  /* 0x0000000500007c0c */ /* 0x002fda000bf06270 */
[----:B------:R-:W-:Y:S05]  /*0070*/  @P0 EXIT ;  /* 0x000000000000094d */ /* 0x000fea0003800000 */
[----:B------:R-:W0:Y:S01]  /*0080*/  LDC.64 R4, c[0x0][0x398] ;  /* 0x0000e600ff047b82 */ /* 0x000e220000000a00 */
[----:B------:R-:W1:Y:S07]  /*0090*/  LDCU.64 UR4, c[0x0][0x358] ;  /* 0x00006b00ff0477ac */ /* 0x000e6e0008000a00 */
[----:B------:R-:W2:Y:S08]  /*00a0*/  LDC.64 R6, c[0x0][0x3b8] ;  /* 0x0000ee00ff067b82 */ /* 0x000eb00000000a00 */
[----:B------:R-:W3:Y:S01]  /*00b0*/  LDC.64 R2, c[0x0][0x3b0] ;  /* 0x0000ec00ff027b82 */ /* 0x000ee20000000a00 */
[----:B0-----:R-:W-:-:S05]  /*00c0*/  IMAD.WIDE R4, R0, 0x4, R4 ;  /* 0x0000000400047825 */ /* 0x001fca00078e0204 */
[----:B-1----:R-:W2:Y:S01]  /*00d0*/  LDG.E R9, desc[UR4][R4.64] ;  /* 0x0000000404097981 */ /* 0x002ea2000c1e1900 */
[----:B---3--:R-:W-:-:S05]  /*00e0*/  IMAD.WIDE R2, R0, 0x4, R2 ;  /* 0x0000000400027825 */ /* 0x008fca00078e0202 */
[----:B------:R-:W3:Y:S01]  /*00f0*/  LDG.E R8, desc[UR4][R2.64] ;  /* 0x0000000402087981 */ /* 0x000ee2000c1e1900 */
[----:B--2---:R-:W-:-:S06]  /*0100*/  IMAD.WIDE R6, R9, 0x4, R6 ;  /* 0x0000000409067825 */ /* 0x004fcc00078e0206 */
[----:B------:R-:W3:Y:S02]  /*0110*/  LDG.E R7, desc[UR4][R6.64] ;  /* 0x0000000406077981 */ /* 0x000ee4000c1e1900 */
[----:B---3--:R-:W-:-:S13]  /*0120*/  ISETP.GE.U32.AND P0, PT, R8, R7, PT ;  /* 0x000000070800720c */ /* 0x008fda0003f06070 */
[----:B------:R-:W-:Y:S05]  /*0130*/  @P0 EXIT ;  /* 0x000000000000094d */ /* 0x000fea0003800000 */
[----:B------:R-:W0:Y:S01]  /*0140*/  LDC.64 R6, c[0x0][0x390] ;  /* 0x0000e400ff067b82 */ /* 0x000e220000000a00 */
[----:B------:R-:W1:Y:S07]  /*0150*/  LDCU.64 UR6, c[0x0][0x3c0] ;  /* 0x00007800ff0677ac */ /* 0x000e6e0008000a00 */
[----:B------:R-:W2:Y:S01]  /*0160*/  LDC.64 R4, c[0x0][0x3a8] ;  /* 0x0000ea00ff047b82 */ /* 0x000ea20000000a00 */
[----:B-1----:R-:W-:Y:S02]  /*0170*/  IMAD R9, R8, UR7, R9 ;  /* 0x0000000708097c24 */ /* 0x002fe4000f8e0209 */
[----:B0-----:R-:W-:-:S06]  /*0180*/  IMAD.WIDE R6, R0, 0x4, R6 ;  /* 0x0000000400067825 */ /* 0x001fcc00078e0206 */
[----:B------:R-:W3:Y:S01]  /*0190*/  LDG.E R6, desc[UR4][R6.64] ;  /* 0x0000000406067981 */ /* 0x000ee2000c1e1900 */
[----:B--2---:R-:W-:-:S06]  /*01a0*/  IMAD.WIDE.U32 R4, R9, 0x4, R4 ;  /* 0x0000000409047825 */ /* 0x004fcc00078e0004 */
[----:B------:R-:W2:Y:S01]  /*01b0*/  LDG.E R4, desc[UR4][R4.64] ;  /* 0x0000000404047981 */ /* 0x000ea2000c1e1900 */
[----:B---3--:R-:W-:-:S04]  /*01c0*/  IADD3 R9, PT, PT, -R6, UR6, RZ ;  /* 0x0000000606097c10 */ /* 0x008fc8000fffe1ff */
[----:B--2---:R-:W-:-:S13]  /*01d0*/  ISETP.NE.AND P0, PT, R4, R9, PT ;  /* 0x000000090400720c */ /* 0x004fda0003f05270 */
[----:B------:R-:W-:Y:S05]  /*01e0*/  @P0 EXIT ;  /* 0x000000000000094d */ /* 0x000fea0003800000 */
[----:B------:R-:W0:Y:S08]  /*01f0*/  LDC.64 R4, c[0x0][0x3a0] ;  /* 0x0000e800ff047b82 */ /* 0x000e300000000a00 */
[----:B------:R-:W1:Y:S08]  /*0200*/  LDC.64 R8, c[0x0][0x388] ;  /* 0x0000e200ff087b82 */ /* 0x000e700000000a00 */
[----:B------:R-:W2:Y:S01]  /*0210*/  LDC.64 R6, c[0x0][0x380] ;  /* 0x0000e000ff067b82 */ /* 0x000ea20000000a00 */
[----:B0-----:R-:W-:-:S06]  /*0220*/  IMAD.WIDE R4, R0, 0x4, R4 ;  /* 0x0000000400047825 */ /* 0x001fcc00078e0204 */
[----:B------:R-:W2:Y:S01]  /*0230*/  LDG.E R5, desc[UR4][R4.64] ;  /* 0x0000000404057981 */ /* 0x000ea2000c1e1900 */
[----:B-1----:R-:W-:-:S06]  /*0240*/  IMAD.WIDE R8, R0, 0x4, R8 ;  /* 0x0000000400087825 */ /* 0x002fcc00078e0208 */
[----:B------:R-:W3:Y:S01]  /*0250*/  LDG.E R9, desc[UR4][R8.64] ;  /* 0x0000000408097981 */ /* 0x000ee2000c1e1900 */
[----:B--2---:R-:W-:-:S05]  /*0260*/  IMAD.WIDE R6, R5, 0x4, R6 ;  /* 0x0000000405067825 */ /* 0x004fca00078e0206 */
[----:B---3--:R-:W-:Y:S04]  /*0270*/  REDG.E.ADD.F32.FTZ.RN.STRONG.GPU desc[UR4][R6.64], R9 ;  /* 0x00000009060079a6 */ /* 0x008fe8000c12f304 */
[----:B------:R-:W2:Y:S02]  /*0280*/  LDG.E R0, desc[UR4][R2.64] ;  /* 0x0000000402007981 */ /* 0x000ea4000c1e1900 */
[----:B--2---:R-:W-:-:S05]  /*0290*/  IADD3 R11, PT, PT, R0, 0x1, RZ ;  /* 0x00000001000b7810 */ /* 0x004fca0007ffe0ff */
[----:B------:R-:W-:Y:S01]  /*02a0*/  STG.E desc[UR4][R2.64], R11 ;  /* 0x0000000b02007986 */ /* 0x000fe2000c101904 */
[----:B------:R-:W-:Y:S05]  /*02b0*/  EXIT ;  /* 0x000000000000794d */ /* 0x000fea0003800000 */
.L_x_78:
        /* <DEDUP_REMOVED lines=12> */
.L_x_101:


//--------------------- .text._Z14gpu_init_noiseP17curandStateXORWOWPfS1_jii --------------------------
	.section	.text._Z14gpu_init_noiseP17curandStateXORWOWPfS1_jii,"ax",@progbits
	.align	128
        .global         _Z14gpu_init_noiseP17curandStateXORWOWPfS1_jii
        .type           _Z14gpu_init_noiseP17curandStateXORWOWPfS1_jii,@function
        .size           _Z14gpu_init_noiseP17curandStateXORWOWPfS1_jii,(.L_x_102 - _Z14gpu_init_noiseP17curandStateXORWOWPfS1_jii)
        .other          _Z14gpu_init_noiseP17curandStateXORWOWPfS1_jii,@"STO_CUDA_ENTRY STV_DEFAULT"
_Z14gpu_init_noiseP17curandStateXORWOWPfS1_jii:
.text._Z14gpu_init_noiseP17curandStateXORWOWPfS1_jii:
        /* <DEDUP_REMOVED lines=8> */
[----:B------:R-:W0:Y:S01]  /*0080*/  LDC R10, c[0x0][0x3a0] ;  /* 0x0000e800ff0a7b82 */ /* 0x000e220000000800 */
[----:B------:R-:W-:Y:S01]  /*0090*/  ISETP.GE.AND P1, PT, R5, RZ, PT ;  /* 0x000000ff0500720c */ /* 0x000fe20003f26270 */
[----:B------:R-:W1:Y:S01]  /*00a0*/  LDCU.64 UR4, c[0x0][0x358] ;  /* 0x00006b00ff0477ac */ /* 0x000e620008000a00 */
[----:B------:R-:W-:Y:S01]  /*00b0*/  IMAD.MOV.U32 R8, RZ, RZ, -0x23270784 ;  /* 0xdcd8f87cff087424 */ /* 0x000fe200078e00ff */
[----:B------:R-:W-:Y:S01]  /*00c0*/  BSSY.RECONVERGENT B0, `(.L_x_79) ;  /* 0x00000f2000007945 */ /* 0x000fe20003800200 */
[----:B------:R-:W2:Y:S01]  /*00d0*/  LDCU UR6, c[0x0][0x398] ;  /* 0x00007300ff0677ac */ /* 0x000ea20008000800 */
[----:B0-----:R-:W-:-:S04]  /*00e0*/  IABS R9, R10 ;  /* 0x0000000a00097213 */ /* 0x001fc80000000000 */
[----:B------:R-:W0:Y:S08]  /*00f0*/  I2F.RP R0, R9 ;  /* 0x0000000900007306 */ /* 0x000e300000209400 */
[----:B0-----:R-:W0:Y:S02]  /*0100*/  MUFU.RCP R0, R0 ;  /* 0x0000000000007308 */ /* 0x001e240000001000 */
[----:B0-----:R-:W-:-:S06]  /*0110*/  VIADD R2, R0, 0xffffffe ;  /* 0x0ffffffe00027836 */ /* 0x001fcc0000000000 */
[----:B------:R0:W3:Y:S02]  /*0120*/  F2I.FTZ.U32.TRUNC.NTZ R3, R2 ;  /* 0x0000000200037305 */ /* 0x0000e4000021f000 */
[----:B0-----:R-:W-:Y:S02]  /*0130*/  IMAD.MOV.U32 R2, RZ, RZ, RZ ;  /* 0x000000ffff027224 */ /* 0x001fe400078e00ff */
[----:B---3--:R-:W-:-:S04]  /*0140*/  IMAD.MOV R4, RZ, RZ, -R3 ;  /* 0x000000ffff047224 */ /* 0x008fc800078e0a03 */
[----:B------:R-:W-:Y:S01]  /*0150*/  IMAD R7, R4, R9, RZ ;  /* 0x0000000904077224 */ /* 0x000fe200078e02ff */
[----:B------:R-:W-:-:S03]  /*0160*/  IABS R4, R5 ;  /* 0x0000000500047213 */ /* 0x000fc60000000000 */
[----:B------:R-:W-:Y:S02]  /*0170*/  IMAD.HI.U32 R3, R3, R7, R2 ;  /* 0x0000000703037227 */ /* 0x000fe400078e0002 */
[----:B------:R-:W0:Y:S02]  /*0180*/  LDC.64 R6, c[0x0][0x380] ;  /* 0x0000e000ff067b82 */ /* 0x000e240000000a00 */
[----:B------:R-:W-:Y:S02]  /*0190*/  IMAD.MOV.U32 R2, RZ, RZ, 0x2abc4dd5 ;  /* 0x2abc4dd5ff027424 */ /* 0x000fe400078e00ff */
[----:B------:R-:W-:-:S04]  /*01a0*/  IMAD.HI.U32 R3, R3, R4, RZ ;  /* 0x0000000403037227 */ /* 0x000fc800078e00ff */
[----:B------:R-:W-:-:S04]  /*01b0*/  IMAD.MOV R3, RZ, RZ, -R3 ;  /* 0x000000ffff037224 */ /* 0x000fc800078e0a03 */
[C---:B------:R-:W-:Y:S02]  /*01c0*/  IMAD R0, R9.reuse, R3, R4 ;  /* 0x0000000309007224 */ /* 0x040fe400078e0204 */
[----:B------:R-:W-:Y:S02]  /*01d0*/  IMAD.MOV.U32 R3, RZ, RZ, 0x58213ed2 ;  /* 0x58213ed2ff037424 */ /* 0x000fe400078e00ff */
[----:B------:R-:W-:Y:S01]  /*01e0*/  IMAD.MOV.U32 R4, RZ, RZ, 0x455f2458 ;  /* 0x455f2458ff047424 */ /* 0x000fe200078e00ff */
[----:B------:R-:W-:Y:S01]  /*01f0*/  ISETP.GT.U32.AND P0, PT, R9, R0, PT ;  /* 0x000000000900720c */ /* 0x000fe20003f04070 */
[----:B0-----:R-:W-:-:S04]  /*0200*/  IMAD.WIDE R6, R5, 0x30, R6 ;  /* 0x0000003005067825 */ /* 0x001fc800078e0206 */
[----:B------:R-:W-:Y:S01]  /*0210*/  IMAD.MOV.U32 R5, RZ, RZ, -0x75bd8fc ;  /* 0xf8a42704ff057424 */ /* 0x000fe200078e00ff */
[----:B-1----:R0:W-:Y:S07]  /*0220*/  STG.E.64 desc[UR4][R6.64], R2 ;  /* 0x0000000206007986 */ /* 0x0021ee000c101b04 */
[----:B------:R-:W-:Y:S01]  /*0230*/  @!P0 IMAD.IADD R0, R0, 0x1, -R9 ;  /* 0x0000000100008824 */ /* 0x000fe200078e0a09 */
[----:B------:R0:W-:Y:S04]  /*0240*/  STG.E.64 desc[UR4][R6.64+0x8], R4 ;  /* 0x0000080406007986 */ /* 0x0001e8000c101b04 */
[----:B------:R-:W-:-:S13]  /*0250*/  ISETP.GT.U32.AND P0, PT, R9, R0, PT ;  /* 0x000000000900720c */ /* 0x000fda0003f04070 */
[----:B------:R-:W-:Y:S01]  /*0260*/  @!P0 IMAD.IADD R0, R0, 0x1, -R9 ;  /* 0x0000000100008824 */ /* 0x000fe200078e0a09 */
[----:B------:R-:W-:Y:S01]  /*0270*/  ISETP.NE.AND P0, PT, R10, RZ, PT ;  /* 0x000000ff0a00720c */ /* 0x000fe20003f05270 */
[----:B------:R-:W-:Y:S02]  /*0280*/  IMAD.MOV.U32 R9, RZ, RZ, 0x511db0d6 ;  /* 0x511db0d6ff097424 */ /* 0x000fe400078e00ff */
[----:B------:R-:W-:-:S03]  /*0290*/  @!P1 IMAD.MOV R0, RZ, RZ, -R0 ;  /* 0x000000ffff009224 */ /* 0x000fc600078e0a00 */
[----:B------:R0:W-:Y:S07]  /*02a0*/  STG.E.64 desc[UR4][R6.64+0x10], R8 ;  /* 0x0000100806007986 */ /* 0x0001ee000c101b04 */
[----:B------:R-:W-:-:S05]  /*02b0*/  @!P0 LOP3.LUT R0, RZ, R10, RZ, 0x33, !PT ;  /* 0x0000000aff008212 */ /* 0x000fca00078e33ff */
[----:B--2---:R-:W-:-:S05]  /*02c0*/  VIADD R0, R0, UR6 ;  /* 0x0000000600007c36 */ /* 0x004fca0008000000 */
[----:B------:R-:W-:-:S13]  /*02d0*/  ISETP.NE.AND P0, PT, R0, RZ, PT ;  /* 0x000000ff0000720c */ /* 0x000fda0003f05270 */
[----:B0-----:R-:W-:Y:S05]  /*02e0*/  @!P0 BRA `(.L_x_80) ;  /* 0x0000000c003c8947 */ /* 0x001fea0003800000 */
[----:B------:R-:W-:-:S07]  /*02f0*/  CS2R R12, SRZ ;  /* 0x00000000000c7805 */ /* 0x000fce000001ff00 */
.L_x_86:
[----:B0-----:R-:W-:Y:S01]  /*0300*/  LOP3.LUT R2, R0, 0x3, RZ, 0xc0, !PT ;  /* 0x0000000300027812 */ /* 0x001fe200078ec0ff */
[----:B------:R-:W-:Y:S03]  /*0310*/  BSSY.RECONVERGENT B1, `(.L_x_81) ;  /* 0x00000c6000017945 */ /* 0x000fe60003800200 */
[----:B------:R-:W-:-:S04]  /*0320*/  ISETP.NE.U32.AND P0, PT, R2, RZ, PT ;  /* 0x000000ff0200720c */ /* 0x000fc80003f05070 */
[----:B------:R-:W-:-:S13]  /*0330*/  ISETP.NE.AND.EX P0, PT, RZ, RZ, PT, P0 ;  /* 0x000000ffff00720c */ /* 0x000fda0003f05300 */
[----:B------:R-:W-:Y:S05]  /*0340*/  @!P0 BRA `(.L_x_82) ;  /* 0x0000000c00088947 */ /* 0x000fea0003800000 */
[----:B------:R-:W0:Y:S01]  /*0350*/  LDC.64 R8, c[0x4][RZ] ;  /* 0x01000000ff087b82 */ /* 0x000e220000000a00 */
[----:B------:R-:W-:Y:S02]  /*0360*/  IMAD.MOV.U32 R14, RZ, RZ, RZ ;  /* 0x000000ffff0e7224 */ /* 0x000fe400078e00ff */
[----:B0-----:R-:W-:-:S07]  /*0370*/  IMAD.WIDE.U32 R8, R12, 0xc80, R8 ;  /* 0x00000c800c087825 */ /* 0x001fce00078e0008 */
.L_x_85:
[----:B0-----:R-:W-:Y:S01]  /*0380*/  IMAD.MOV.U32 R15, RZ, RZ, RZ ;  /* 0x000000ffff0f7224 */ /* 0x001fe200078e00ff */
[----:B------:R-:W-:Y:S01]  /*0390*/  CS2R R2, SRZ ;  /* 0x0000000000027805 */ /* 0x000fe2000001ff00 */
[----:B------:R-:W-:Y:S01]  /*03a0*/  IMAD.MOV.U32 R17, RZ, RZ, RZ ;  /* 0x000000ffff117224 */ /* 0x000fe200078e00ff */
[----:B------:R-:W-:-:S07]  /*03b0*/  CS2R R4, SRZ ;  /* 0x0000000000047805 */ /* 0x000fce000001ff00 */
.L_x_84:
[----:B------:R-:W-:-:S05]  /*03c0*/  IMAD.WIDE.U32 R10, R17, 0x4, R6 ;  /* 0x00000004110a7825 */ /* 0x000fca00078e0006 */
[----:B------:R0:W5:Y:S01]  /*03d0*/  LDG.E R16, desc[UR4][R10.64+0x4] ;  /* 0x000004040a107981 */ /* 0x000162000c1e1900 */
[----:B------:R-:W-:-:S07]  /*03e0*/  IMAD.MOV.U32 R19, RZ, RZ, RZ ;  /* 0x000000ffff137224 */ /* 0x000fce00078e00ff */
.L_x_83:
[----:B-----5:R-:W-:Y:S01]  /*03f0*/  SHF.R.U32.HI R24, RZ, R19, R16 ;  /* 0x00000013ff187219 */ /* 0x020fe20000011610 */
[----:B0-----:R-:W-:-:S03]  /*0400*/  IMAD.SHL.U32 R10, R17, 0x20, RZ ;  /* 0x00000020110a7824 */ /* 0x001fc600078e00ff */
[----:B------:R-:W-:Y:S01]  /*0410*/  LOP3.LUT R11, R24, 0x1, RZ, 0xc0, !PT ;  /* 0x00000001180b7812 */ /* 0x000fe200078ec0ff */
[----:B------:R-:W-:-:S03]  /*0420*/  IMAD.IADD R10, R10, 0x1, R19 ;  /* 0x000000010a0a7824 */ /* 0x000fc600078e0213 */
[----:B------:R-:W-:Y:S01]  /*0430*/  ISETP.NE.U32.AND P0, PT, R11, 0x1, PT ;  /* 0x000000010b00780c */ /* 0x000fe20003f05070 */
[----:B------:R-:W-:-:S03]  /*0440*/  IMAD R11, R10, 0x5, RZ ;  /* 0x000000050a0b7824 */ /* 0x000fc600078e02ff */
[----:B------:R-:W-:Y:S01]  /*0450*/  R2P PR, R24, 0x7e ;  /* 0x0000007e18007804 */ /* 0x000fe20000000000 */
[----:B------:R-:W-:-:S08]  /*0460*/  IMAD.WIDE.U32 R10, R11, 0x4, R8 ;  /* 0x000000040b0a7825 */ /* 0x000fd000078e0008 */
[----:B------:R-:W2:Y:S04]  /*0470*/  @!P0 LDG.E R18, desc[UR4][R10.64] ;  /* 0x000000040a128981 */ /* 0x000ea8000c1e1900 */
[----:B------:R-:W3:Y:S04]  /*0480*/  @!P0 LDG.E R20, desc[UR4][R10.64+0x10] ;  /* 0x000010040a148981 */ /* 0x000ee8000c1e1900 */
[----:B------:R-:W4:Y:S04]  /*0490*/  @P1 LDG.E R22, desc[UR4][R10.64+0x14] ;  /* 0x000014040a161981 */ /* 0x000f28000c1e1900 */
[----:B------:R-:W4:Y:S04]  /*04a0*/  @P2 LDG.E R26, desc[UR4][R10.64+0x28] ;  /* 0x000028040a1a2981 */ /* 0x000f28000c1e1900 */
[----:B------:R-:W4:Y:S04]  /*04b0*/  @!P0 LDG.E R21, desc[UR4][R10.64+0x4] ;  /* 0x000004040a158981 */ /* 0x000f28000c1e1900 */
[----:B------:R-:W4:Y:S04]  /*04c0*/  @!P0 LDG.E R23, desc[UR4][R10.64+0xc] ;  /* 0x00000c040a178981 */ /* 0x000f28000c1e1900 */
[----:B------:R-:W4:Y:S04]  /*04d0*/  @P1 LDG.E R25, desc[UR4][R10.64+0x18] ;  /* 0x000018040a191981 */ /* 0x000f28000c1e1900 */
[----:B------:R-:W4:Y:S04]  /*04e0*/  @P3 LDG.E R28, desc[UR4][R10.64+0x3c] ;  /* 0x00003c040a1c3981 */ /* 0x000f28000c1e1900 */
[----:B------:R-:W4:Y:S01]  /*04f0*/  @P6 LDG.E R27, desc[UR4][R10.64+0x7c] ;  /* 0x00007c040a1b6981 */ /* 0x000f22000c1e1900 */
[----:B--2---:R-:W-:-:S03]  /*0500*/  @!P0 LOP3.LUT R15, R15, R18, RZ, 0x3c, !PT ;  /* 0x000000120f0f8212 */ /* 0x004fc600078e3cff */
[----:B------:R-:W2:Y:S01]  /*0510*/  @!P0 LDG.E R18, desc[UR4][R10.64+0x8] ;  /* 0x000008040a128981 */ /* 0x000ea2000c1e1900 */
[----:B---3--:R-:W-:-:S03]  /*0520*/  @!P0 LOP3.LUT R3, R3, R20, RZ, 0x3c, !PT ;  /* 0x0000001403038212 */ /* 0x008fc600078e3cff */
[----:B------:R-:W3:Y:S01]  /*0530*/  @P1 LDG.E R20, desc[UR4][R10.64+0x24] ;  /* 0x000024040a141981 */ /* 0x000ee2000c1e1900 */
[----:B----4-:R-:W-:-:S03]  /*0540*/  @P1 LOP3.LUT R15, R15, R22, RZ, 0x3c, !PT ;  /* 0x000000160f0f1212 */ /* 0x010fc600078e3cff */
[----:B------:R-:W4:Y:S01]  /*0550*/  @P2 LDG.E R22, desc[UR4][R10.64+0x38] ;  /* 0x000038040a162981 */ /* 0x000f22000c1e1900 */
[----:B------:R-:W-:-:S03]  /*0560*/  @P2 LOP3.LUT R15, R15, R26, RZ, 0x3c, !PT ;  /* 0x0000001a0f0f2212 */ /* 0x000fc600078e3cff */
[----:B------:R-:W4:Y:S01]  /*0570*/  @P4 LDG.E R26, desc[UR4][R10.64+0x50] ;  /* 0x000050040a1a4981 */ /* 0x000f22000c1e1900 */
[----:B------:R-:W-:-:S03]  /*0580*/  @!P0 LOP3.LUT R4, R4, R21, RZ, 0x3c, !PT ;  /* 0x0000001504048212 */ /* 0x000fc600078e3cff */
[----:B------:R-:W4:Y:S01]  /*0590*/  @P1 LDG.E R21, desc[UR4][R10.64+0x20] ;  /* 0x000020040a151981 */ /* 0x000f22000c1e1900 */
[----:B------:R-:W-:-:S03]  /*05a0*/  @!P0 LOP3.LUT R2, R2, R23, RZ, 0x3c, !PT ;  /* 0x0000001702028212 */ /* 0x000fc600078e3cff */
[----:B------:R-:W4:Y:S01]  /*05b0*/  @P2 LDG.E R23, desc[UR4][R10.64+0x2c] ;  /* 0x00002c040a172981 */ /* 0x000f22000c1e1900 */
[----:B------:R-:W-:-:S03]  /*05c0*/  @P1 LOP3.LUT R4, R4, R25, RZ, 0x3c, !PT ;  /* 0x0000001904041212 */ /* 0x000fc600078e3cff */
[----:B------:R-:W4:Y:S01]  /*05d0*/  @P2 LDG.E R25, desc[UR4][R10.64+0x34] ;  /* 0x000034040a192981 */ /* 0x000f22000c1e1900 */
[----:B--2---:R-:W-:-:S03]  /*05e0*/  @!P0 LOP3.LUT R5, R5, R18, RZ, 0x3c, !PT ;  /* 0x0000001205058212 */ /* 0x004fc600078e3cff */
[----:B------:R-:W2:Y:S01]  /*05f0*/  @P1 LDG.E R18, desc[UR4][R10.64+0x1c] ;  /* 0x00001c040a121981 */ /* 0x000ea2000c1e1900 */
[----:B---3--:R-:W-:-:S03]  /*0600*/  @P1 LOP3.LUT R3, R3, R20, RZ, 0x3c, !PT ;  /* 0x0000001403031212 */ /* 0x008fc600078e3cff */
[----:B------:R-:W3:Y:S01]  /*0610*/  @P2 LDG.E R20, desc[UR4][R10.64+0x30] ;  /* 0x000030040a142981 */ /* 0x000ee2000c1e1900 */
[----:B----4-:R-:W-:-:S03]  /*0620*/  @P2 LOP3.LUT R3, R3, R22, RZ, 0x3c, !PT ;  /* 0x0000001603032212 */ /* 0x010fc600078e3cff */
[----:B------:R-:W4:Y:S01]  /*0630*/  @P3 LDG.E R22, desc[UR4][R10.64+0x4c] ;  /* 0x00004c040a163981 */ /* 0x000f22000c1e1900 */
[----:B------:R-:W-:-:S04]  /*0640*/  @P3 LOP3.LUT R15, R15, R28, RZ, 0x3c, !PT ;  /* 0x0000001c0f0f3212 */ /* 0x000fc800078e3cff */
[----:B------:R-:W-:Y:S02]  /*0650*/  @P4 LOP3.LUT R15, R15, R26, RZ, 0x3c, !PT ;  /* 0x0000001a0f0f4212 */ /* 0x000fe400078e3cff */
[----:B------:R-:W-:Y:S01]  /*0660*/  @P1 LOP3.LUT R2, R2, R21, RZ, 0x3c, !PT ;  /* 0x0000001502021212 */ /* 0x000fe200078e3cff */
[----:B------:R-:W4:Y:S04]  /*0670*/  @P5 LDG.E R26, desc[UR4][R10.64+0x64] ;  /* 0x000064040a1a5981 */ /* 0x000f28000c1e1900 */
[----:B------:R-:W4:Y:S01]  /*0680*/  @P3 LDG.E R21, desc[UR4][R10.64+0x40] ;  /* 0x000040040a153981 */ /* 0x000f22000c1e1900 */
[----:B------:R-:W-:Y:S02]  /*0690*/  @P2 LOP3.LUT R4, R4, R23, RZ, 0x3c, !PT ;  /* 0x0000001704042212 */ /* 0x000fe400078e3cff */
[----:B------:R-:W-:Y:S01]  /*06a0*/  @P2 LOP3.LUT R2, R2, R25, RZ, 0x3c, !PT ;  /* 0x0000001902022212 */ /* 0x000fe200078e3cff */
[----:B------:R-:W4:Y:S04]  /*06b0*/  @P3 LDG.E R23, desc[UR4][R10.64+0x48] ;  /* 0x000048040a173981 */ /* 0x000f28000c1e1900 */
[----:B------:R-:W4:Y:S01]  /*06c0*/  @P4 LDG.E R25, desc[UR4][R10.64+0x54] ;  /* 0x000054040a194981 */ /* 0x000f22000c1e1900 */
[----:B--2---:R-:W-:-:S03]  /*06d0*/  @P1 LOP3.LUT R5, R5, R18, RZ, 0x3c, !PT ;  /* 0x0000001205051212 */ /* 0x004fc600078e3cff */
[----:B------:R-:W2:Y:S01]  /*06e0*/  @P3 LDG.E R18, desc[UR4][R10.64+0x44] ;  /* 0x000044040a123981 */ /* 0x000ea2000c1e1900 */
[----:B---3--:R-:W-:-:S03]  /*06f0*/  @P2 LOP3.LUT R5, R5, R20, RZ, 0x3c, !PT ;  /* 0x0000001405052212 */ /* 0x008fc600078e3cff */
[----:B------:R-:W3:Y:S01]  /*0700*/  @P4 LDG.E R20, desc[UR4][R10.64+0x58] ;  /* 0x000058040a144981 */ /* 0x000ee2000c1e1900 */
[----:B----4-:R-:W-:-:S03]  /*0710*/  @P3 LOP3.LUT R3, R3, R22, RZ, 0x3c, !PT ;  /* 0x0000001603033212 */ /* 0x010fc600078e3cff */
[----:B------:R-:W4:Y:S01]  /*0720*/  @P4 LDG.E R22, desc[UR4][R10.64+0x60] ;  /* 0x000060040a164981 */ /* 0x000f22000c1e1900 */
[----:B------:R-:W-:Y:S02]  /*0730*/  LOP3.LUT P0, RZ, R24, 0x80, RZ, 0xc0, !PT ;  /* 0x0000008018ff7812 */ /* 0x000fe4000780c0ff */
[----:B------:R-:W-:Y:S02]  /*0740*/  @P5 LOP3.LUT R15, R15, R26, RZ, 0x3c, !PT ;  /* 0x0000001a0f0f5212 */ /* 0x000fe400078e3cff */
[----:B------:R-:W4:Y:S01]  /*0750*/  @P6 LDG.E R26, desc[UR4][R10.64+0x78] ;  /* 0x000078040a1a6981 */ /* 0x000f22000c1e1900 */
[----:B------:R-:W-:-:S03]  /*0760*/  @P3 LOP3.LUT R4, R4, R21, RZ, 0x3c, !PT ;  /* 0x0000001504043212 */ /* 0x000fc600078e3cff */
[----:B------:R-:W4:Y:S01]  /*0770*/  @P4 LDG.E R21, desc[UR4][R10.64+0x5c] ;  /* 0x00005c040a154981 */ /* 0x000f22000c1e1900 */
[----:B------:R-:W-:-:S03]  /*0780*/  @P3 LOP3.LUT R2, R2, R23, RZ, 0x3c, !PT ;  /* 0x0000001702023212 */ /* 0x000fc600078e3cff */
[----:B------:R-:W4:Y:S01]  /*0790*/  @P5 LDG.E R23, desc[UR4][R10.64+0x68] ;  /* 0x000068040a175981 */ /* 0x000f22000c1e1900 */
[----:B------:R-:W-:-:S03]  /*07a0*/  @P4 LOP3.LUT R4, R4, R25, RZ, 0x3c, !PT ;  /* 0x0000001904044212 */ /* 0x000fc600078e3cff */
[----:B------:R-:W4:Y:S01]  /*07b0*/  @P5 LDG.E R25, desc[UR4][R10.64+0x70] ;  /* 0x000070040a195981 */ /* 0x000f22000c1e1900 */
[----:B--2---:R-:W-:-:S03]  /*07c0*/  @P3 LOP3.LUT R5, R5, R18, RZ, 0x3c, !PT ;  /* 0x0000001205053212 */ /* 0x004fc600078e3cff */
[----:B------:R-:W2:Y:S01]  /*07d0*/  @P5 LDG.E R18, desc[UR4][R10.64+0x6c] ;  /* 0x00006c040a125981 */ /* 0x000ea2000c1e1900 */
[----:B---3--:R-:W-:-:S03]  /*07e0*/  @P4 LOP3.LUT R5, R5, R20, RZ, 0x3c, !PT ;  /* 0x0000001405054212 */ /* 0x008fc600078e3cff */
[----:B------:R-:W3:Y:S01]  /*07f0*/  @P5 LDG.E R20, desc[UR4][R10.64+0x74] ;  /* 0x000074040a145981 */ /* 0x000ee2000c1e1900 */
[----:B----4-:R-:W-:-:S03]  /*0800*/  @P4 LOP3.LUT R3, R3, R22, RZ, 0x3c, !PT ;  /* 0x0000001603034212 */ /* 0x010fc600078e3cff */
[----:B------:R-:W4:Y:S01]  /*0810*/  @P0 LDG.E R22, desc[UR4][R10.64+0x8c] ;  /* 0x00008c040a160981 */ /* 0x000f22000c1e1900 */
[----:B------:R-:W-:-:S03]  /*0820*/  @P6 LOP3.LUT R15, R15, R26, RZ, 0x3c, !PT ;  /* 0x0000001a0f0f6212 */ /* 0x000fc600078e3cff */
        /* <DEDUP_REMOVED lines=13> */
[----:B------:R-:W-:Y:S02]  /*0900*/  @P6 LOP3.LUT R4, R4, R27, RZ, 0x3c, !PT ;  /* 0x0000001b04046212 */ /* 0x000fe400078e3cff */
[----:B------:R-:W-:Y:S02]  /*0910*/  @P6 LOP3.LUT R2, R2, R21, RZ, 0x3c, !PT ;  /* 0x0000001502026212 */ /* 0x000fe400078e3cff */
[----:B------:R-:W-:Y:S02]  /*0920*/  @P0 LOP3.LUT R4, R4, R23, RZ, 0x3c, !PT ;  /* 0x0000001704040212 */ /* 0x000fe400078e3cff */
[----:B------:R-:W-:Y:S02]  /*0930*/  @P0 LOP3.LUT R2, R2, R25, RZ, 0x3c, !PT ;  /* 0x0000001902020212 */ /* 0x000fe400078e3cff */
[----:B--2---:R-:W-:Y:S02]  /*0940*/  @P6 LOP3.LUT R5, R5, R18, RZ, 0x3c, !PT ;  /* 0x0000001205056212 */ /* 0x004fe400078e3cff */
[----:B---3--:R-:W-:-:S02]  /*0950*/  @P6 LOP3.LUT R3, R3, R20, RZ, 0x3c, !PT ;  /* 0x0000001403036212 */ /* 0x008fc400078e3cff */
[----:B----4-:R-:W-:Y:S02]  /*0960*/  @P0 LOP3.LUT R5, R5, R22, RZ, 0x3c, !PT ;  /* 0x0000001605050212 */ /* 0x010fe400078e3cff */
[----:B------:R-:W-:Y:S02]  /*0970*/  @P0 LOP3.LUT R3, R3, R26, RZ, 0x3c, !PT ;  /* 0x0000001a03030212 */ /* 0x000fe400078e3cff */
[----:B------:R-:W-:-:S13]  /*0980*/  R2P PR, R24.B1, 0x7f ;  /* 0x0000007f18007804 */ /* 0x000fda0000001000 */
[----:B------:R-:W2:Y:S04]  /*0990*/  @P0 LDG.E R18, desc[UR4][R10.64+0xa0] ;  /* 0x0000a0040a120981 */ /* 0x000ea8000c1e1900 */
[----:B------:R-:W3:Y:S04]  /*09a0*/  @P1 LDG.E R22, desc[UR4][R10.64+0xb4] ;  /* 0x0000b4040a161981 */ /* 0x000ee8000c1e1900 */
[----:B------:R-:W4:Y:S04]  /*09b0*/  @P2 LDG.E R26, desc[UR4][R10.64+0xc8] ;  /* 0x0000c8040a1a2981 */ /* 0x000f28000c1e1900 */
[----:B------:R-:W4:Y:S04]  /*09c0*/  @P3 LDG.E R28, desc[UR4][R10.64+0xdc] ;  /* 0x0000dc040a1c3981 */ /* 0x000f28000c1e1900 */
[----:B------:R-:W4:Y:S04]  /*09d0*/  @P0 LDG.E R23, desc[UR4][R10.64+0xa4] ;  /* 0x0000a4040a170981 */ /* 0x000f28000c1e1900 */
[----:B------:R-:W4:Y:S04]  /*09e0*/  @P0 LDG.E R20, desc[UR4][R10.64+0xa8] ;  /* 0x0000a8040a140981 */ /* 0x000f28000c1e1900 */
[----:B------:R-:W4:Y:S04]  /*09f0*/  @P4 LDG.E R25, desc[UR4][R10.64+0xf0] ;  /* 0x0000f0040a194981 */ /* 0x000f28000c1e1900 */
        /* <DEDUP_REMOVED lines=21> */
[----:B------:R-:W-:Y:S02]  /*0b50*/  LOP3.LUT P0, RZ, R24, 0x8000, RZ, 0xc0, !PT ;  /* 0x0000800018ff7812 */ /* 0x000fe4000780c0ff */
[----:B----4-:R-:W-:Y:S01]  /*0b60*/  @P5 LOP3.LUT R15, R15, R26, RZ, 0x3c, !PT ;  /* 0x0000001a0f0f5212 */ /* 0x010fe200078e3cff */
[----:B------:R-:W4:Y:S04]  /*0b70*/  @P3 LDG.E R24, desc[UR4][R10.64+0xe4] ;  /* 0x0000e4040a183981 */ /* 0x000f28000c1e1900 */
[----:B------:R-:W2:Y:S01]  /*0b80*/  @P6 LDG.E R26, desc[UR4][R10.64+0x118] ;  /* 0x000118040a1a6981 */ /* 0x000ea2000c1e1900 */
        /* <DEDUP_REMOVED lines=8> */
[----:B---3--:R-:W-:-:S03]  /*0c10*/  @P2 LOP3.LUT R3, R3, R22, RZ, 0x3c, !PT ;  /* 0x0000001603032212 */ /* 0x008fc600078e3cff */
[----:B------:R-:W3:Y:S01]  /*0c20*/  @P4 LDG.E R22, desc[UR4][R10.64+0x100] ;  /* 0x000100040a164981 */ /* 0x000ee2000c1e1900 */
[----:B--2---:R-:W-:-:S03]  /*0c30*/  @P6 LOP3.LUT R15, R15, R26, RZ, 0x3c, !PT ;  /* 0x0000001a0f0f6212 */ /* 0x004fc600078e3cff */
[----:B------:R-:W2:Y:S01]  /*0c40*/  @P0 LDG.E R26, desc[UR4][R10.64+0x12c] ;  /* 0x00012c040a1a0981 */ /* 0x000ea2000c1e1900 */
[----:B----4-:R-:W-:-:S03]  /*0c50*/  @P2 LOP3.LUT R2, R2, R23, RZ, 0x3c, !PT ;  /* 0x0000001702022212 */ /* 0x010fc600078e3cff */
[----:B------:R-:W4:Y:S01]  /*0c60*/  @P4 LDG.E R23, desc[UR4][R10.64+0xfc] ;  /* 0x0000fc040a174981 */ /* 0x000f22000c1e1900 */
[----:B------:R-:W-:-:S03]  /*0c70*/  @P2 LOP3.LUT R5, R5, R20, RZ, 0x3c, !PT ;  /* 0x0000001405052212 */ /* 0x000fc600078e3cff */
[----:B------:R-:W4:Y:S01]  /*0c80*/  @P4 LDG.E R20, desc[UR4][R10.64+0xf8] ;  /* 0x0000f8040a144981 */ /* 0x000f22000c1e1900 */
[----:B------:R-:W-:Y:S02]  /*0c90*/  @P3 LOP3.LUT R2, R2, R27, RZ, 0x3c, !PT ;  /* 0x0000001b02023212 */ /* 0x000fe400078e3cff */
[----:B------:R-:W-:Y:S01]  /*0ca0*/  @P3 LOP3.LUT R4, R4, R25, RZ, 0x3c, !PT ;  /* 0x0000001904043212 */ /* 0x000fe200078e3cff */
[----:B------:R-:W4:Y:S01]  /*0cb0*/  @P5 LDG.E R27, desc[UR4][R10.64+0x110] ;  /* 0x000110040a1b5981 */ /* 0x000f22000c1e1900 */
[----:B------:R-:W-:-:S03]  /*0cc0*/  @P3 LOP3.LUT R5, R5, R24, RZ, 0x3c, !PT ;  /* 0x0000001805053212 */ /* 0x000fc600078e3cff */
[----:B------:R-:W4:Y:S04]  /*0cd0*/  @P5 LDG.E R25, desc[UR4][R10.64+0x108] ;  /* 0x000108040a195981 */ /* 0x000f28000c1e1900 */
        /* <DEDUP_REMOVED lines=19> */
[----:B------:R-:W-:-:S05]  /*0e10*/  VIADD R19, R19, 0x10 ;  /* 0x0000001013137836 */ /* 0x000fca0000000000 */
[----:B------:R-:W-:Y:S02]  /*0e20*/  ISETP.NE.AND P1, PT, R19, 0x20, PT ;  /* 0x000000201300780c */ /* 0x000fe40003f25270 */
[----:B------:R-:W-:Y:S02]  /*0e30*/  @P5 LOP3.LUT R3, R3, R18, RZ, 0x3c, !PT ;  /* 0x0000001203035212 */ /* 0x000fe400078e3cff */
[----:B------:R-:W-:Y:S02]  /*0e40*/  @P6 LOP3.LUT R4, R4, R21, RZ, 0x3c, !PT ;  /* 0x0000001504046212 */ /* 0x000fe400078e3cff */
[----:B---3--:R-:W-:-:S04]  /*0e50*/  @P6 LOP3.LUT R3, R3, R22, RZ, 0x3c, !PT ;  /* 0x0000001603036212 */ /* 0x008fc800078e3cff */
[----:B--2---:R-:W-:Y:S02]  /*0e60*/  @P0 LOP3.LUT R3, R3, R26, RZ, 0x3c, !PT ;  /* 0x0000001a03030212 */ /* 0x004fe400078e3cff */
[----:B----4-:R-:W-:Y:S02]  /*0e70*/  @P6 LOP3.LUT R2, R2, R23, RZ, 0x3c, !PT ;  /* 0x0000001702026212 */ /* 0x010fe400078e3cff */
[----:B------:R-:W-:Y:S02]  /*0e80*/  @P6 LOP3.LUT R5, R5, R20, RZ, 0x3c, !PT ;  /* 0x0000001405056212 */ /* 0x000fe400078e3cff */
[----:B------:R-:W-:Y:S02]  /*0e90*/  @P0 LOP3.LUT R2, R2, R27, RZ, 0x3c, !PT ;  /* 0x0000001b02020212 */ /* 0x000fe400078e3cff */
[----:B------:R-:W-:Y:S02]  /*0ea0*/  @P0 LOP3.LUT R4, R4, R25, RZ, 0x3c, !PT ;  /* 0x0000001904040212 */ /* 0x000fe400078e3cff */
[----:B------:R-:W-:Y:S01]  /*0eb0*/  @P0 LOP3.LUT R5, R5, R24, RZ, 0x3c, !PT ;  /* 0x0000001805050212 */ /* 0x000fe200078e3cff */
[----:B------:R-:W-:Y:S06]  /*0ec0*/  @P1 BRA `(.L_x_83) ;  /* 0xfffffff400481947 */ /* 0x000fec000383ffff */
[----:B------:R-:W-:-:S05]  /*0ed0*/  VIADD R17, R17, 0x1 ;  /* 0x0000000111117836 */ /* 0x000fca0000000000 */
[----:B------:R-:W-:-:S13]  /*0ee0*/  ISETP.NE.AND P0, PT, R17, 0x5, PT ;  /* 0x000000051100780c */ /* 0x000fda0003f05270 */
[----:B------:R-:W-:Y:S05]  /*0ef0*/  @P0 BRA `(.L_x_84) ;  /* 0xfffffff400300947 */ /* 0x000fea000383ffff */
[----:B------:R0:W-:Y:S01]  /*0f00*/  STG.E.64 desc[UR4][R6.64+0x8], R4 ;  /* 0x0000080406007986 */ /* 0x0001e2000c101b04 */
[----:B------:R-:W-:Y:S01]  /*0f10*/  VIADD R14, R14, 0x1 ;  /* 0x000000010e0e7836 */ /* 0x000fe20000000000 */
[----:B------:R-:W-:Y:S02]  /*0f20*/  LOP3.LUT R11, R0, 0x3, RZ, 0xc0, !PT ;  /* 0x00000003000b7812 */ /* 0x000fe400078ec0ff */
[----:B------:R0:W-:Y:S02]  /*0f30*/  STG.E.64 desc[UR4][R6.64+0x10], R2 ;  /* 0x0000100206007986 */ /* 0x0001e4000c101b04 */
[----:B------:R-:W-:Y:S02]  /*0f40*/  ISETP.GE.U32.AND P0, PT, R14, R11, PT ;  /* 0x0000000b0e00720c */ /* 0x000fe40003f06070 */
[----:B------:R0:W-:Y:S11]  /*0f50*/  STG.E desc[UR4][R6.64+0x4], R15 ;  /* 0x0000040f06007986 */ /* 0x0001f6000c101904 */
[----:B------:R-:W-:Y:S05]  /*0f60*/  @!P0 BRA `(.L_x_85) ;  /* 0xfffffff400048947 */ /* 0x000fea000383ffff */
.L_x_82:
[----:B------:R-:W-:Y:S05]  /*0f70*/  BSYNC.RECONVERGENT B1 ;  /* 0x0000000000017941 */ /* 0x000fea0003800200 */
.L_x_81:
[----:B------:R-:W-:Y:S01]  /*0f80*/  ISETP.GT.U32.AND P0, PT, R0, 0x3, PT ;  /* 0x000000030000780c */ /* 0x000fe20003f04070 */
[----:B------:R-:W-:Y:S01]  /*0f90*/  VIADD R12, R12, 0x1 ;  /* 0x000000010c0c7836 */ /* 0x000fe20000000000 */
[--C-:B------:R-:W-:Y:S02]  /*0fa0*/  SHF.R.U64 R0, R0, 0x2, R13.reuse ;  /* 0x0000000200007819 */ /* 0x100fe4000000120d */
[----:B------:R-:W-:Y:S02]  /*0fb0*/  ISETP.GT.U32.AND.EX P0, PT, R13, RZ, PT, P0 ;  /* 0x000000ff0d00720c */ /* 0x000fe40003f04100 */
[----:B------:R-:W-:-:S11]  /*0fc0*/  SHF.R.U32.HI R13, RZ, 0x2, R13 ;  /* 0x00000002ff0d7819 */ /* 0x000fd6000001160d */
[----:B------:R-:W-:Y:S05]  /*0fd0*/  @P0 BRA `(.L_x_86) ;  /* 0xfffffff000c80947 */ /* 0x000fea000383ffff */
.L_x_80:
[----:B------:R-:W-:Y:S05]  /*0fe0*/  BSYNC.RECONVERGENT B0 ;  /* 0x0000000000007941 */ /* 0x000fea0003800200 */
.L_x_79:
[----:B------:R-:W-:Y:S04]  /*0ff0*/  STG.E.64 desc[UR4][R6.64+0x18], RZ ;  /* 0x000018ff06007986 */ /* 0x000fe8000c101b04 */
[----:B------:R-:W-:Y:S04]  /*1000*/  STG.E desc[UR4][R6.64+0x20], RZ ;  /* 0x000020ff06007986 */ /* 0x000fe8000c101904 */
[----:B------:R-:W-:Y:S01]  /*1010*/  STG.E.64 desc[UR4][R6.64+0x28], RZ ;  /* 0x000028ff06007986 */ /* 0x000fe2000c101b04 */
[----:B------:R-:W-:Y:S05]  /*1020*/  EXIT ;  /* 0x000000000000794d */ /* 0x000fea0003800000 */
.L_x_87:
        /* <DEDUP_REMOVED lines=13> */
.L_x_102:


//--------------------- .text._Z16gpu_init_poissonPjS_jffii --------------------------
	.section	.text._Z16gpu_init_poissonPjS_jffii,"ax",@progbits
	.align	128
        .global         _Z16gpu_init_poissonPjS_jffii
        .type           _Z16gpu_init_poissonPjS_jffii,@function
        .size           _Z16gpu_init_poissonPjS_jffii,(.L_x_99 - _Z16gpu_init_poissonPjS_jffii)
        .other          _Z16gpu_init_poissonPjS_jffii,@"STO_CUDA_ENTRY STV_DEFAULT"
_Z16gpu_init_poissonPjS_jffii:
.text._Z16gpu_init_poissonPjS_jffii:
        /* <DEDUP_REMOVED lines=9> */
[----:B------:R-:W1:Y:S01]  /*0090*/  LDCU.64 UR4, c[0x0][0x390] ;  /* 0x00007200ff0477ac */ /* 0x000e620008000a00 */
[----:B------:R-:W-:Y:S01]  /*00a0*/  ISETP.GE.AND P1, PT, R4, RZ, PT ;  /* 0x000000ff0400720c */ /* 0x000fe20003f26270 */
[----:B------:R-:W2:Y:S01]  /*00b0*/  LDCU.64 UR6, c[0x0][0x358] ;  /* 0x00006b00ff0677ac */ /* 0x000ea20008000a00 */
[----:B0-----:R-:W-:-:S04]  /*00c0*/  IABS R5, R8 ;  /* 0x0000000800057213 */ /* 0x001fc80000000000 */
[----:B------:R-:W0:Y:S08]  /*00d0*/  I2F.RP R0, R5 ;  /* 0x0000000500007306 */ /* 0x000e300000209400 */
[----:B0-----:R-:W0:Y:S02]  /*00e0*/  MUFU.RCP R0, R0 ;  /* 0x0000000000007308 */ /* 0x001e240000001000 */
[----:B0-----:R-:W-:-:S06]  /*00f0*/  VIADD R2, R0, 0xffffffe ;  /* 0x0ffffffe00027836 */ /* 0x001fcc0000000000 */
[----:B------:R0:W3:Y:S02]  /*0100*/  F2I.FTZ.U32.TRUNC.NTZ R3, R2 ;  /* 0x0000000200037305 */ /* 0x0000e4000021f000 */
[----:B0-----:R-:W-:Y:S02]  /*0110*/  HFMA2 R2, -RZ, RZ, 0, 0 ;  /* 0x00000000ff027431 */ /* 0x001fe400000001ff */
[----:B---3--:R-:W-:-:S04]  /*0120*/  IMAD.MOV R6, RZ, RZ, -R3 ;  /* 0x000000ffff067224 */ /* 0x008fc800078e0a03 */
[----:B------:R-:W-:Y:S01]  /*0130*/  IMAD R7, R6, R5, RZ ;  /* 0x0000000506077224 */ /* 0x000fe200078e02ff */
[----:B------:R-:W-:-:S03]  /*0140*/  IABS R6, R4 ;  /* 0x0000000400067213 */ /* 0x000fc60000000000 */
[----:B------:R-:W-:Y:S02]  /*0150*/  IMAD.HI.U32 R3, R3, R7, R2 ;  /* 0x0000000703037227 */ /* 0x000fe400078e0002 */
[----:B------:R-:W1:Y:S04]  /*0160*/  LDC R7, c[0x0][0x398] ;  /* 0x0000e600ff077b82 */ /* 0x000e680000000800 */
[----:B------:R-:W-:-:S04]  /*0170*/  IMAD.HI.U32 R3, R3, R6, RZ ;  /* 0x0000000603037227 */ /* 0x000fc800078e00ff */
[----:B------:R-:W-:-:S04]  /*0180*/  IMAD.MOV R3, RZ, RZ, -R3 ;  /* 0x000000ffff037224 */ /* 0x000fc800078e0a03 */
[C---:B------:R-:W-:Y:S02]  /*0190*/  IMAD R0, R5.reuse, R3, R6 ;  /* 0x0000000305007224 */ /* 0x040fe400078e0206 */
[----:B------:R-:W0:Y:S03]  /*01a0*/  LDC.64 R2, c[0x0][0x388] ;  /* 0x0000e200ff027b82 */ /* 0x000e260000000a00 */
[----:B------:R-:W-:Y:S01]  /*01b0*/  ISETP.GT.U32.AND P0, PT, R5, R0, PT ;  /* 0x000000000500720c */ /* 0x000fe20003f04070 */
[----:B-1----:R-:W-:Y:S01]  /*01c0*/  FMUL R7, R7, UR5 ;  /* 0x0000000507077c20 */ /* 0x002fe20008400000 */
[----:B------:R-:W-:Y:S02]  /*01d0*/  UMOV UR5, 0x447a0000 ;  /* 0x447a000000057882 */ /* 0x000fe40000000000 */
[----:B------:R-:W-:Y:S01]  /*01e0*/  MOV R10, UR5 ;  /* 0x00000005000a7c02 */ /* 0x000fe20008000f00 */
[----:B------:R-:W1:Y:S08]  /*01f0*/  MUFU.RCP R6, R7 ;  /* 0x0000000700067308 */ /* 0x000e700000001000 */
[----:B------:R-:W-:-:S05]  /*0200*/  @!P0 IMAD.IADD R0, R0, 0x1, -R5 ;  /* 0x0000000100008824 */ /* 0x000fca00078e0a05 */
[----:B------:R-:W-:Y:S01]  /*0210*/  ISETP.GT.U32.AND P0, PT, R5, R0, PT ;  /* 0x000000000500720c */ /* 0x000fe20003f04070 */
[----:B0-----:R-:W-:-:S04]  /*0220*/  IMAD.WIDE R2, R4, 0x4, R2 ;  /* 0x0000000404027825 */ /* 0x001fc800078e0202 */
[----:B-1----:R-:W-:-:S08]  /*0230*/  FFMA R9, -R7, R6, 1 ;  /* 0x3f80000007097423 */ /* 0x002fd00000000106 */
[----:B------:R-:W-:Y:S02]  /*0240*/  @!P0 IADD3 R0, PT, PT, R0, -R5, RZ ;  /* 0x8000000500008210 */ /* 0x000fe40007ffe0ff */
[----:B------:R-:W-:-:S03]  /*0250*/  ISETP.NE.AND P0, PT, R8, RZ, PT ;  /* 0x000000ff0800720c */ /* 0x000fc60003f05270 */
[----:B------:R-:W-:Y:S02]  /*0260*/  IMAD.MOV.U32 R5, RZ, RZ, R0 ;  /* 0x000000ffff057224 */ /* 0x000fe400078e0000 */
[----:B------:R-:W-:Y:S02]  /*0270*/  FFMA R0, R6, R9, R6 ;  /* 0x0000000906007223 */ /* 0x000fe40000000006 */
[----:B------:R-:W-:Y:S02]  /*0280*/  @!P1 IMAD.MOV R5, RZ, RZ, -R5 ;  /* 0x000000ffff059224 */ /* 0x000fe400078e0a05 */
[----:B------:R-:W-:-:S04]  /*0290*/  FFMA R9, R0, -1000, RZ ;  /* 0xc47a000000097823 */ /* 0x000fc800000000ff */
[----:B------:R-:W-:Y:S01]  /*02a0*/  FFMA R6, -R7, R9, -1000 ;  /* 0xc47a000007067423 */ /* 0x000fe20000000109 */
[----:B------:R-:W-:Y:S01]  /*02b0*/  @!P0 LOP3.LUT R5, RZ, R8, RZ, 0x33, !PT ;  /* 0x00000008ff058212 */ /* 0x000fe200078e33ff */
[----:B------:R-:W0:Y:S01]  /*02c0*/  FCHK P0, -R10, R7 ;  /* 0x000000070a007302 */ /* 0x000e220000000100 */
[----:B------:R-:W-:Y:S02]  /*02d0*/  IMAD.MOV.U32 R8, RZ, RZ, 0x186a0 ;  /* 0x000186a0ff087424 */ /* 0x000fe400078e00ff */
[----:B------:R-:W-:Y:S01]  /*02e0*/  FFMA R0, R0, R6, R9 ;  /* 0x0000000600007223 */ /* 0x000fe20000000009 */
[----:B------:R-:W-:-:S04]  /*02f0*/  VIADD R5, R5, UR4 ;  /* 0x0000000405057c36 */ /* 0x000fc80008000000 */
[----:B------:R-:W-:Y:S01]  /*0300*/  IMAD R5, R5, R8, 0x186a0 ;  /* 0x000186a005057424 */ /* 0x000fe200078e0208 */
[----:B0-2---:R-:W-:Y:S06]  /*0310*/  @!P0 BRA `(.L_x_88) ;  /* 0x0000000000088947 */ /* 0x005fec0003800000 */
[----:B------:R-:W-:-:S07]  /*0320*/  MOV R6, 0x340 ;  /* 0x0000034000067802 */ /* 0x000fce0000000f00 */
[----:B------:R-:W-:Y:S05]  /*0330*/  CALL.REL.NOINC `($__internal_1_$__cuda_sm3x_div_rn_noftz_f32_slowpath) ;  /* 0x0000000000c07944 */ /* 0x000fea0003c00000 */
.L_x_88:
[----:B------:R-:W-:-:S06]  /*0340*/  IMAD.WIDE.U32 R6, R5, 0x41a7, RZ ;  /* 0x000041a705067825 */ /* 0x000fcc00078e00ff */
[----:B------:R-:W-:-:S04]  /*0350*/  IMAD.WIDE.U32 R8, R7, 0x10001, RZ ;  /* 0x0001000107087825 */ /* 0x000fc800078e00ff */
[----:B------:R-:W-:-:S04]  /*0360*/  IMAD.WIDE.U32 R10, P0, R6, 0x8000, R8 ;  /* 0x00008000060a7825 */ /* 0x000fc80007800008 */
[----:B------:R-:W-:Y:S01]  /*0370*/  IMAD.WIDE.U32 R8, R6, 0x10001, RZ ;  /* 0x0001000106087825 */ /* 0x000fe200078e00ff */
[----:B------:R-:W-:-:S03]  /*0380*/  IADD3.X R13, PT, PT, RZ, RZ, RZ, P0, !PT ;  /* 0x000000ffff0d7210 */ /* 0x000fc600007fe4ff */
[----:B------:R-:W-:Y:S01]  /*0390*/  IMAD.MOV.U32 R12, RZ, RZ, R11 ;  /* 0x000000ffff0c7224 */ /* 0x000fe200078e000b */
[----:B------:R-:W-:Y:S01]  /*03a0*/  IADD3 RZ, P0, PT, R9, R10, RZ ;  /* 0x0000000a09ff7210 */ /* 0x000fe20007f1e0ff */
[----:B------:R-:W-:-:S04]  /*03b0*/  IMAD.MOV.U32 R10, RZ, RZ, 0x3e055027 ;  /* 0x3e055027ff0a7424 */ /* 0x000fc800078e00ff */
[----:B------:R-:W-:Y:S01]  /*03c0*/  IMAD.WIDE.U32.X R8, R7, 0x8000, R12, P0 ;  /* 0x0000800007087825 */ /* 0x000fe200000e040c */
[----:B------:R-:W-:-:S04]  /*03d0*/  MOV R12, 0x7f800000 ;  /* 0x7f800000000c7802 */ /* 0x000fc80000000f00 */
[--C-:B------:R-:W-:Y:S02]  /*03e0*/  SHF.R.U64 R5, R8, 0xe, R9.reuse ;  /* 0x0000000e08057819 */ /* 0x100fe40000001209 */
[----:B------:R-:W-:-:S03]  /*03f0*/  SHF.R.U32.HI R8, RZ, 0xe, R9 ;  /* 0x0000000eff087819 */ /* 0x000fc60000011609 */
[----:B------:R-:W-:-:S04]  /*0400*/  IMAD.WIDE.U32 R6, R5, -0x7fffffff, R6 ;  /* 0x8000000105067825 */ /* 0x000fc800078e0006 */
[----:B------:R-:W-:Y:S01]  /*0410*/  IMAD R8, R8, -0x7fffffff, RZ ;  /* 0x8000000108087824 */ /* 0x000fe200078e02ff */
[----:B------:R-:W-:Y:S04]  /*0420*/  STG.E desc[UR6][R2.64], R6 ;  /* 0x0000000602007986 */ /* 0x000fe8000c101906 */
[----:B------:R-:W-:-:S06]  /*0430*/  IADD3 R7, PT, PT, R7, -R5, R8 ;  /* 0x8000000507077210 */ /* 0x000fcc0007ffe008 */
[----:B------:R-:W0:Y:S02]  /*0440*/  I2F.U64 R7, R6 ;  /* 0x0000000600077312 */ /* 0x000e240000301000 */
[----:B0-----:R-:W-:-:S05]  /*0450*/  FMUL R5, R7, 4.6566128730773925781e-10 ;  /* 0x3000000007057820 */ /* 0x001fca0000400000 */
[----:B------:R-:W-:-:S04]  /*0460*/  FSETP.GEU.AND P0, PT, R5, 1.175494350822287508e-38, PT ;  /* 0x008000000500780b */ /* 0x000fc80003f0e000 */
[----:B------:R-:W-:-:S09]  /*0470*/  FSEL R7, RZ, -23, P0 ;  /* 0xc1b80000ff077808 */ /* 0x000fd20000000000 */
[----:B------:R-:W-:-:S04]  /*0480*/  @!P0 FMUL R5, R5, 8388608 ;  /* 0x4b00000005058820 */ /* 0x000fc80000400000 */
[C---:B------:R-:W-:Y:S01]  /*0490*/  VIADD R8, R5.reuse, 0xc0d55555 ;  /* 0xc0d5555505087836 */ /* 0x040fe20000000000 */
[----:B------:R-:W-:-:S04]  /*04a0*/  ISETP.GT.U32.AND P0, PT, R5, 0x7f7fffff, PT ;  /* 0x7f7fffff0500780c */ /* 0x000fc80003f04070 */
[----:B------:R-:W-:-:S04]  /*04b0*/  LOP3.LUT R8, R8, 0xff800000, RZ, 0xc0, !PT ;  /* 0xff80000008087812 */ /* 0x000fc800078ec0ff */
[-C--:B------:R-:W-:Y:S02]  /*04c0*/  IADD3 R9, PT, PT, R5, -R8.reuse, RZ ;  /* 0x8000000805097210 */ /* 0x080fe40007ffe0ff */
[----:B------:R-:W-:-:S03]  /*04d0*/  I2FP.F32.S32 R8, R8 ;  /* 0x0000000800087245 */ /* 0x000fc60000201400 */
[----:B------:R-:W-:Y:S02]  /*04e0*/  FADD R9, R9, -1 ;  /* 0xbf80000009097421 */ /* 0x000fe40000000000 */
[----:B------:R-:W-:Y:S02]  /*04f0*/  FFMA R7, R8, 1.1920928955078125e-07, R7 ;  /* 0x3400000008077823 */ /* 0x000fe40000000007 */
[----:B------:R-:W-:-:S04]  /*0500*/  FFMA R10, R9, -R10, 0.14084610342979431152 ;  /* 0x3e1039f6090a7423 */ /* 0x000fc8000000080a */
[----:B------:R-:W-:-:S04]  /*0510*/  FFMA R10, R9, R10, -0.12148627638816833496 ;  /* 0xbdf8cdcc090a7423 */ /* 0x000fc8000000000a */
[----:B------:R-:W-:-:S04]  /*0520*/  FFMA R10, R9, R10, 0.13980610668659210205 ;  /* 0x3e0f2955090a7423 */ /* 0x000fc8000000000a */
[----:B------:R-:W-:-:S04]  /*0530*/  FFMA R10, R9, R10, -0.16684235632419586182 ;  /* 0xbe2ad8b9090a7423 */ /* 0x000fc8000000000a */
[----:B------:R-:W-:-:S04]  /*0540*/  FFMA R10, R9, R10, 0.20012299716472625732 ;  /* 0x3e4ced0b090a7423 */ /* 0x000fc8000000000a */
[----:B------:R-:W-:-:S04]  /*0550*/  FFMA R10, R9, R10, -0.24999669194221496582 ;  /* 0xbe7fff22090a7423 */ /* 0x000fc8000000000a */
[----:B------:R-:W-:-:S04]  /*0560*/  FFMA R10, R9, R10, 0.33333182334899902344 ;  /* 0x3eaaaa78090a7423 */ /* 0x000fc8000000000a */
[----:B------:R-:W-:-:S04]  /*0570*/  FFMA R10, R9, R10, -0.5 ;  /* 0xbf000000090a7423 */ /* 0x000fc8000000000a */
[----:B------:R-:W-:-:S04]  /*0580*/  FMUL R10, R9, R10 ;  /* 0x0000000a090a7220 */ /* 0x000fc80000400000 */
[----:B------:R-:W-:Y:S02]  /*0590*/  FFMA R10, R9, R10, R9 ;  /* 0x0000000a090a7223 */ /* 0x000fe40000000009 */
[----:B------:R-:W0:Y:S02]  /*05a0*/  LDC.64 R8, c[0x0][0x380] ;  /* 0x0000e000ff087b82 */ /* 0x000e240000000a00 */
[----:B------:R-:W-:Y:S01]  /*05b0*/  FFMA R7, R7, 0.69314718246459960938, R10 ;  /* 0x3f31721807077823 */ /* 0x000fe2000000000a */
[C---:B------:R-:W-:Y:S01]  /*05c0*/  @P0 FFMA R7, R5.reuse, R12, +INF ;  /* 0x7f80000005070423 */ /* 0x040fe2000000000c */
[----:B------:R-:W-:-:S04]  /*05d0*/  FSETP.NEU.AND P0, PT, R5, RZ, PT ;  /* 0x000000ff0500720b */ /* 0x000fc80003f0d000 */
[----:B------:R-:W-:-:S05]  /*05e0*/  FSEL R7, R7, -INF , P0 ;  /* 0xff80000007077808 */ /* 0x000fca0000000000 */
[----:B------:R-:W-:-:S04]  /*05f0*/  FFMA R0, R7, R0, 1 ;  /* 0x3f80000007007423 */ /* 0x000fc80000000000 */
[----:B------:R-:W1:Y:S01]  /*0600*/  F2I.U32.TRUNC.NTZ R7, R0 ;  /* 0x0000000000077305 */ /* 0x000e62000020f000 */
[----:B0-----:R-:W-:-:S05]  /*0610*/  IMAD.WIDE R4, R4, 0x4, R8 ;  /* 0x0000000404047825 */ /* 0x001fca00078e0208 */
[----:B-1----:R-:W-:Y:S01]  /*0620*/  STG.E desc[UR6][R4.64], R7 ;  /* 0x0000000704007986 */ /* 0x002fe2000c101906 */
[----:B------:R-:W-:Y:S05]  /*0630*/  EXIT ;  /* 0x000000000000794d */ /* 0x000fea0003800000 */
        .weak           $__internal_1_$__cuda_sm3x_div_rn_noftz_f32_slowpath
        .type           $__internal_1_$__cuda_sm3x_div_rn_noftz_f32_slowpath,@function
        .size           $__internal_1_$__cuda_sm3x_div_rn_noftz_f32_slowpath,(.L_x_99 - $__internal_1_$__cuda_sm3x_div_rn_noftz_f32_slowpath)
$__internal_1_$__cuda_sm3x_div_rn_noftz_f32_slowpath:
[----:B------:R-:W-:Y:S02]  /*0640*/  SHF.R.U32.HI R0, RZ, 0x17, R7 ;  /* 0x00000017ff007819 */ /* 0x000fe40000011607 */
[----:B------:R-:W-:Y:S02]  /*0650*/  MOV R10, R7 ;  /* 0x00000007000a7202 */ /* 0x000fe40000000f00 */
[----:B------:R-:W-:-:S05]  /*0660*/  LOP3.LUT R8, R0, 0xff, RZ, 0xc0, !PT ;  /* 0x000000ff00087812 */ /* 0x000fca00078ec0ff */
[----:B------:R-:W-:-:S05]  /*0670*/  VIADD R11, R8, 0xffffffff ;  /* 0xffffffff080b7836 */ /* 0x000fca0000000000 */
[----:B------:R-:W-:-:S13]  /*0680*/  ISETP.GT.U32.AND P0, PT, R11, 0xfd, PT ;  /* 0x000000fd0b00780c */ /* 0x000fda0003f04070 */
[----:B------:R-:W-:Y:S01]  /*0690*/  @!P0 IMAD.MOV.U32 R9, RZ, RZ, RZ ;  /* 0x000000ffff098224 */ /* 0x000fe200078e00ff */
[----:B------:R-:W-:Y:S06]  /*06a0*/  @!P0 BRA `(.L_x_89) ;  /* 0x0000000000408947 */ /* 0x000fec0003800000 */
[----:B------:R-:W-:Y:S02]  /*06b0*/  FSETP.GTU.FTZ.AND P0, PT, |R7|, +INF , PT ;  /* 0x7f8000000700780b */ /* 0x000fe40003f1c200 */
[----:B------:R-:W-:-:S11]  /*06c0*/  MOV R0, R7 ;  /* 0x0000000700007202 */ /* 0x000fd60000000f00 */
[----:B------:R-:W-:Y:S05]  /*06d0*/  @P0 BRA `(.L_x_90) ;  /* 0x0000000400280947 */ /* 0x000fea0003800000 */
[----:B------:R-:W-:-:S05]  /*06e0*/  IMAD.MOV.U32 R7, RZ, RZ, -0x3b860000 ;  /* 0xc47a0000ff077424 */ /* 0x000fca00078e00ff */
[----:B------:R-:W-:-:S13]  /*06f0*/  LOP3.LUT P0, RZ, R10, 0x7fffffff, R7, 0xc8, !PT ;  /* 0x7fffffff0aff7812 */ /* 0x000fda000780c807 */
[----:B------:R-:W-:Y:S05]  /*0700*/  @!P0 BRA `(.L_x_91) ;  /* 0x0000000400148947 */ /* 0x000fea0003800000 */
[----:B------:R-:W-:Y:S02]  /*0710*/  FSETP.NEU.FTZ.AND P0, PT, |R0|, +INF , PT ;  /* 0x7f8000000000780b */ /* 0x000fe40003f1d200 */
[----:B------:R-:W-:-:S04]  /*0720*/  LOP3.LUT P1, RZ, R7, 0x7fffffff, RZ, 0xc0, !PT ;  /* 0x7fffffff07ff7812 */ /* 0x000fc8000782c0ff */
[----:B------:R-:W-:-:S13]  /*0730*/  PLOP3.LUT P0, PT, P0, P1, PT, 0x2f, 0xf2 ;  /* 0x0000000000f2781c */ /* 0x000fda0000702577 */
[----:B------:R-:W-:Y:S05]  /*0740*/  @P0 BRA `(.L_x_92) ;  /* 0x0000000000fc0947 */ /* 0x000fea0003800000 */
[----:B------:R-:W-:-:S13]  /*0750*/  LOP3.LUT P0, RZ, R10, 0x7fffffff, RZ, 0xc0, !PT ;  /* 0x7fffffff0aff7812 */ /* 0x000fda000780c0ff */
[----:B------:R-:W-:Y:S05]  /*0760*/  @!P0 BRA `(.L_x_93) ;  /* 0x0000000000e88947 */ /* 0x000fea0003800000 */
[----:B------:R-:W-:Y:S01]  /*0770*/  ISETP.GE.AND P0, PT, R11, RZ, PT ;  /* 0x000000ff0b00720c */ /* 0x000fe20003f06270 */
[----:B------:R-:W-:-:S12]  /*0780*/  HFMA2 R9, -RZ, RZ, 0, 0 ;  /* 0x00000000ff097431 */ /* 0x000fd800000001ff */
[----:B------:R-:W-:Y:S01]  /*0790*/  @!P0 FFMA R10, R0, 1.84467440737095516160e+19, RZ ;  /* 0x5f800000000a8823 */ /* 0x000fe200000000ff */
[----:B------:R-:W-:-:S07]  /*07a0*/  @!P0 VIADD R9, R9, 0x40 ;  /* 0x0000004009098836 */ /* 0x000fce0000000000 */
.L_x_89:
[----:B------:R-:W-:Y:S01]  /*07b0*/  LEA R7, R8, 0xc0800000, 0x17 ;  /* 0xc080000008077811 */ /* 0x000fe200078eb8ff */
[----:B------:R-:W-:Y:S01]  /*07c0*/  UMOV UR4, 0xc47a0000 ;  /* 0xc47a000000047882 */ /* 0x000fe20000000000 */
[----:B------:R-:W-:Y:S01]  /*07d0*/  IADD3 R8, PT, PT, R9, 0x88, -R8 ;  /* 0x0000008809087810 */ /* 0x000fe20007ffe808 */
[----:B------:R-:W-:Y:S01]  /*07e0*/  UIADD3 UR4, UPT, UPT, UR4, -0x4800000, URZ ;  /* 0xfb80000004047890 */ /* 0x000fe2000fffe0ff */
[----:B------:R-:W-:-:S04]  /*07f0*/  IADD3 R10, PT, PT, -R7, R10, RZ ;  /* 0x0000000a070a7210 */ /* 0x000fc80007ffe1ff */
[----:B------:R-:W0:Y:S01]  /*0800*/  MUFU.RCP R0, R10 ;  /* 0x0000000a00007308 */ /* 0x000e220000001000 */
[----:B------:R-:W-:-:S04]  /*0810*/  FADD.FTZ R7, -R10, -RZ ;  /* 0x800000ff0a077221 */ /* 0x000fc80000010100 */
[----:B0-----:R-:W-:-:S04]  /*0820*/  FFMA R11, R0, R7, 1 ;  /* 0x3f800000000b7423 */ /* 0x001fc80000000007 */
[----:B------:R-:W-:-:S04]  /*0830*/  FFMA R0, R0, R11, R0 ;  /* 0x0000000b00007223 */ /* 0x000fc80000000000 */
[----:B------:R-:W-:-:S04]  /*0840*/  FFMA R11, R0, UR4, RZ ;  /* 0x00000004000b7c23 */ /* 0x000fc800080000ff */
[----:B------:R-:W-:-:S04]  /*0850*/  FFMA R12, R7, R11, UR4 ;  /* 0x00000004070c7e23 */ /* 0x000fc8000800000b */
[----:B------:R-:W-:-:S04]  /*0860*/  FFMA R11, R0, R12, R11 ;  /* 0x0000000c000b7223 */ /* 0x000fc8000000000b */
[----:B------:R-:W-:-:S04]  /*0870*/  FFMA R12, R7, R11, UR4 ;  /* 0x00000004070c7e23 */ /* 0x000fc8000800000b */
[----:B------:R-:W-:-:S05]  /*0880*/  FFMA R7, R0, R12, R11 ;  /* 0x0000000c00077223 */ /* 0x000fca000000000b */
[----:B------:R-:W-:-:S04]  /*0890*/  SHF.R.U32.HI R10, RZ, 0x17, R7 ;  /* 0x00000017ff0a7819 */ /* 0x000fc80000011607 */
[----:B------:R-:W-:-:S05]  /*08a0*/  LOP3.LUT R10, R10, 0xff, RZ, 0xc0, !PT ;  /* 0x000000ff0a0a7812 */ /* 0x000fca00078ec0ff */
[----:B------:R-:W-:-:S05]  /*08b0*/  IMAD.IADD R13, R10, 0x1, R8 ;  /* 0x000000010a0d7824 */ /* 0x000fca00078e0208 */
        /* <DEDUP_REMOVED lines=10> */
[CCC-:B------:R-:W-:Y:S01]  /*0960*/  FFMA.RZ R8, R0.reuse, R12.reuse, R11.reuse ;  /* 0x0000000c00087223 */ /* 0x1c0fe2000000c00b */
[-CC-:B------:R-:W-:Y:S01]  /*0970*/  FFMA.RM R9, R0, R12.reuse, R11.reuse ;  /* 0x0000000c00097223 */ /* 0x180fe2000000400b */
[C---:B------:R-:W-:Y:S02]  /*0980*/  ISETP.NE.AND P2, PT, R13.reuse, RZ, PT ;  /* 0x000000ff0d00720c */ /* 0x040fe40003f45270 */
[C---:B------:R-:W-:Y:S02]  /*0990*/  ISETP.NE.AND P1, PT, R13.reuse, RZ, PT ;  /* 0x000000ff0d00720c */ /* 0x040fe40003f25270 */
[----:B------:R-:W-:Y:S01]  /*09a0*/  LOP3.LUT R10, R8, 0x7fffff, RZ, 0xc0, !PT ;  /* 0x007fffff080a7812 */ /* 0x000fe200078ec0ff */
[----:B------:R-:W-:Y:S01]  /*09b0*/  FFMA.RP R8, R0, R12, R11 ;  /* 0x0000000c00087223 */ /* 0x000fe2000000800b */
[C---:B------:R-:W-:Y:S01]  /*09c0*/  VIADD R11, R13.reuse, 0x20 ;  /* 0x000000200d0b7836 */ /* 0x040fe20000000000 */
[----:B------:R-:W-:Y:S02]  /*09d0*/  IADD3 R0, PT, PT, -R13, RZ, RZ ;  /* 0x000000ff0d007210 */ /* 0x000fe40007ffe1ff */
[----:B------:R-:W-:-:S02]  /*09e0*/  LOP3.LUT R10, R10, 0x800000, RZ, 0xfc, !PT ;  /* 0x008000000a0a7812 */ /* 0x000fc400078efcff */
[----:B------:R-:W-:Y:S02]  /*09f0*/  FSETP.NEU.FTZ.AND P0, PT, R8, R9, PT ;  /* 0x000000090800720b */ /* 0x000fe40003f1d000 */
[----:B------:R-:W-:Y:S02]  /*0a00*/  SHF.L.U32 R11, R10, R11, RZ ;  /* 0x0000000b0a0b7219 */ /* 0x000fe400000006ff */
[----:B------:R-:W-:Y:S02]  /*0a10*/  SEL R9, R0, RZ, P2 ;  /* 0x000000ff00097207 */ /* 0x000fe40001000000 */
[----:B------:R-:W-:Y:S02]  /*0a20*/  ISETP.NE.AND P1, PT, R11, RZ, P1 ;  /* 0x000000ff0b00720c */ /* 0x000fe40000f25270 */
[----:B------:R-:W-:Y:S02]  /*0a30*/  SHF.R.U32.HI R9, RZ, R9, R10 ;  /* 0x00000009ff097219 */ /* 0x000fe4000001160a */
[----:B------:R-:W-:-:S02]  /*0a40*/  PLOP3.LUT P0, PT, P0, P1, PT, 0xf8, 0x8f ;  /* 0x00000000008f781c */ /* 0x000fc40000703f70 */
[----:B------:R-:W-:Y:S02]  /*0a50*/  SHF.R.U32.HI R11, RZ, 0x1, R9 ;  /* 0x00000001ff0b7819 */ /* 0x000fe40000011609 */
[----:B------:R-:W-:-:S04]  /*0a60*/  SEL R0, RZ, 0x1, !P0 ;  /* 0x00000001ff007807 */ /* 0x000fc80004000000 */
[----:B------:R-:W-:-:S04]  /*0a70*/  LOP3.LUT R0, R0, 0x1, R11, 0xf8, !PT ;  /* 0x0000000100007812 */ /* 0x000fc800078ef80b */
[----:B------:R-:W-:-:S05]  /*0a80*/  LOP3.LUT R0, R0, R9, RZ, 0xc0, !PT ;  /* 0x0000000900007212 */ /* 0x000fca00078ec0ff */
[----:B------:R-:W-:-:S05]  /*0a90*/  IMAD.IADD R0, R11, 0x1, R0 ;  /* 0x000000010b007824 */ /* 0x000fca00078e0200 */
[----:B------:R-:W-:Y:S01]  /*0aa0*/  LOP3.LUT R7, R0, R7, RZ, 0xfc, !PT ;  /* 0x0000000700077212 */ /* 0x000fe200078efcff */
[----:B------:R-:W-:Y:S06]  /*0ab0*/  BRA `(.L_x_96) ;  /* 0x0000000000347947 */ /* 0x000fec0003800000 */
.L_x_95:
[----:B------:R-:W-:-:S04]  /*0ac0*/  LOP3.LUT R7, R7, 0x80000000, RZ, 0xc0, !PT ;  /* 0x8000000007077812 */ /* 0x000fc800078ec0ff */
[----:B------:R-:W-:Y:S01]  /*0ad0*/  LOP3.LUT R7, R7, 0x7f800000, RZ, 0xfc, !PT ;  /* 0x7f80000007077812 */ /* 0x000fe200078efcff */
[----:B------:R-:W-:Y:S06]  /*0ae0*/  BRA `(.L_x_96) ;  /* 0x0000000000287947 */ /* 0x000fec0003800000 */
.L_x_94:
[----:B------:R-:W-:Y:S01]  /*0af0*/  LEA R7, R8, R7, 0x17 ;  /* 0x0000000708077211 */ /* 0x000fe200078eb8ff */
[----:B------:R-:W-:Y:S06]  /*0b00*/  BRA `(.L_x_96) ;  /* 0x0000000000207947 */ /* 0x000fec0003800000 */
.L_x_93:
[----:B------:R-:W-:-:S04]  /*0b10*/  LOP3.LUT R7, R10, 0x80000000, R7, 0x48, !PT ;  /* 0x800000000a077812 */ /* 0x000fc800078e4807 */
[----:B------:R-:W-:Y:S01]  /*0b20*/  LOP3.LUT R7, R7, 0x7f800000, RZ, 0xfc, !PT ;  /* 0x7f80000007077812 */ /* 0x000fe200078efcff */
[----:B------:R-:W-:Y:S06]  /*0b30*/  BRA `(.L_x_96) ;  /* 0x0000000000147947 */ /* 0x000fec0003800000 */
.L_x_92:
[----:B------:R-:W-:Y:S01]  /*0b40*/  LOP3.LUT R7, R10, 0x80000000, R7, 0x48, !PT ;  /* 0x800000000a077812 */ /* 0x000fe200078e4807 */
[----:B------:R-:W-:Y:S06]  /*0b50*/  BRA `(.L_x_96) ;  /* 0x00000000000c7947 */ /* 0x000fec0003800000 */
.L_x_91:
[----:B------:R-:W0:Y:S01]  /*0b60*/  MUFU.RSQ R7, -QNAN ;  /* 0xffc0000000077908 */ /* 0x000e220000001400 */
[----:B------:R-:W-:Y:S05]  /*0b70*/  BRA `(.L_x_96) ;  /* 0x0000000000047947 */ /* 0x000fea0003800000 */
.L_x_90:
[----:B------:R-:W-:-:S07]  /*0b80*/  FADD.FTZ R7, R0, -1000 ;  /* 0xc47a000000077421 */ /* 0x000fce0000010000 */
.L_x_96:
[----:B0-----:R-:W-:Y:S01]  /*0b90*/  IMAD.MOV.U32 R0, RZ, RZ, R7 ;  /* 0x000000ffff007224 */ /* 0x001fe200078e0007 */
[----:B------:R-:W-:-:S04]  /*0ba0*/  MOV R7, 0x0 ;  /* 0x0000000000077802 */ /* 0x000fc80000000f00 */
[----:B------:R-:W-:Y:S05]  /*0bb0*/  RET.REL.NODEC R6 `(_Z16gpu_init_poissonPjS_jffii) ;  /* 0xfffffff406107950 */ /* 0x000fea0003c3ffff */
.L_x_97:
        /* <DEDUP_REMOVED lines=12> */
.L_x_99:


//--------------------- .nv.global.init           --------------------------
	.section	.nv.global.init,"aw",@progbits
	.align	4
.nv.global.init:
	.type		mrg32k3aM1SubSeq,@object
	.size		mrg32k3aM1SubSeq,(mrg32k3aM2SubSeq - mrg32k3aM1SubSeq)
mrg32k3aM1SubSeq:
        /*0000*/ 	.byte	0x0b, 0xcc, 0xee, 0x04, 0x73, 0x29, 0x8b, 0x6f, 0xf6, 0x53, 0x03, 0xf6, 0x23, 0xf6, 0xea, 0xda
        /* <DEDUP_REMOVED lines=125> */
	.type		mrg32k3aM2SubSeq,@object
	.size		mrg32k3aM2SubSeq,(mrg32k3aM1 - mrg32k3aM2SubSeq)
mrg32k3aM2SubSeq:
        /* <DEDUP_REMOVED lines=126> */
	.type		mrg32k3aM1,@object
	.size		mrg32k3aM1,(mrg32k3aM1Seq - mrg32k3aM1)
mrg32k3aM1:
        /* <DEDUP_REMOVED lines=144> */
	.type		mrg32k3aM1Seq,@object
	.size		mrg32k3aM1Seq,(mrg32k3aM2 - mrg32k3aM1Seq)
mrg32k3aM1Seq:
        /* <DEDUP_REMOVED lines=144> */
	.type		mrg32k3aM2,@object
	.size		mrg32k3aM2,(mrg32k3aM2Seq - mrg32k3aM2)
mrg32k3aM2:
        /* <DEDUP_REMOVED lines=144> */
	.type		mrg32k3aM2Seq,@object
	.size		mrg32k3aM2Seq,(precalc_xorwow_matrix - mrg32k3aM2Seq)
mrg32k3aM2Seq:
        /* <DEDUP_REMOVED lines=144> */
	.type		precalc_xorwow_matrix,@object
	.size		precalc_xorwow_matrix,(precalc_xorwow_offset_matrix - precalc_xorwow_matrix)
precalc_xorwow_matrix:
        /* <DEDUP_REMOVED lines=6400> */
	.type		precalc_xorwow_offset_matrix,@object
	.size		precalc_xorwow_offset_matrix,(.L_1 - precalc_xorwow_offset_matrix)
precalc_xorwow_offset_matrix:
        /* <DEDUP_REMOVED lines=6400> */
.L_1:


//--------------------- .nv.shared.reserved.0     --------------------------
	.section	.nv.shared.reserved.0,"aw",@nobits
	.weak		__nv_reservedSMEM_offset_0_alias
	.size		__nv_reservedSMEM_offset_0_alias, 0, 64
	.other		__nv_reservedSMEM_offset_0_alias,@"STO_CUDA_RESERVED_SHARED STV_DEFAULT"
__nv_reservedSMEM_offset_0_alias:
	.zero		0
	.zero		64


//--------------------- .nv.constant0._Z21gpu_integrate_neuronsPfS_S_S_S_PiS0_S_S_S_S_S_PjS1_S_ffiifS_S_P17curandStateXORWOWS_ --------------------------
	.section	.nv.constant0._Z21gpu_integrate_neuronsPfS_S_S_S_PiS0_S_S_S_S_S_PjS1_S_ffiifS_S_P17curandStateXORWOWS_,"a",@progbits
	.sectionflags	@""
	.align	4
.nv.constant0._Z21gpu_integrate_neuronsPfS_S_S_S_PiS0_S_S_S_S_S_PjS1_S_ffiifS_S_P17curandStateXORWOWS_:
	.zero		1072


//--------------------- .nv.constant0._Z22gpu_integrate_synapsesPfS_PiS0_S0_S0_PjS0_iii --------------------------
	.section	.nv.constant0._Z22gpu_integrate_synapsesPfS_PiS0_S0_S0_PjS0_iii,"a",@progbits
	.sectionflags	@""
	.align	4
.nv.constant0._Z22gpu_integrate_synapsesPfS_PiS0_S0_S0_PjS0_iii:
	.zero		972


//--------------------- .nv.constant0._Z14gpu_init_noiseP17curandStateXORWOWPfS1_jii --------------------------
	.section	.nv.constant0._Z14gpu_init_noiseP17curandStateXORWOWPfS1_jii,"a",@progbits
	.sectionflags	@""
	.align	4
.nv.constant0._Z14gpu_init_noiseP17curandStateXORWOWPfS1_jii:
	.zero		932


//--------------------- .nv.constant0._Z16gpu_init_poissonPjS_jffii --------------------------
	.section	.nv.constant0._Z16gpu_init_poissonPjS_jffii,"a",@progbits
	.sectionflags	@""
	.align	4
.nv.constant0._Z16gpu_init_poissonPjS_jffii:
	.zero		932


//--------------------- SYMBOLS --------------------------

	.type		.nv.reservedSmem.offset0,@object
	.size		.nv.reservedSmem.offset0,0x4
